	.target	sm_100a

	.elftype	@"ET_EXEC"


//--------------------- .note.nv.tkinfo           --------------------------
	.section	.note.nv.tkinfo,"",@"SHT_NOTE"
	.sectionflags	@"SHF_NOTE_NV_TKINFO"
	.tkinfo
        /*0018*/ 	.word	0x00000002
        /*0030*/ 	.string	""
        /*0030*/ 	.string	"ptxas"
        /*0030*/ 	.string	"Cuda compilation tools, release 13.0, V13.0.88"
        /*0030*/ 	.string	"Build cuda_13.0.r13.0/compiler.36424714_0"
        /*0030*/ 	.string	"-arch sm_100a -m 64 "



//--------------------- .note.nv.cuinfo           --------------------------
	.section	.note.nv.cuinfo,"",@"SHT_NOTE"
	.sectionflags	@"SHF_NOTE_NV_CUINFO"
        /*0018*/ 	.short	0x0002
        /*001a*/ 	.short	0x0064
        /*001c*/ 	.short	0x0082
	.zero		2


//--------------------- .nv.info                  --------------------------
	.section	.nv.info,"",@"SHT_CUDA_INFO"
	.align	4


	//----- nvinfo : EIATTR_REGCOUNT
	.align		4
        /*0000*/ 	.byte	0x04, 0x2f
        /*0002*/ 	.short	(.L_19 - .L_18)
	.align		4
.L_18:
        /*0004*/ 	.word	index@(_ZN7cutlass13device_kernelINS_4conv6kernel13ConvUniversalINS1_16ConvProblemShapeILNS1_8OperatorE2ELi2EEENS1_10collective14CollectiveConvINS1_47MainloopSm100TmaUmmaWarpSpecializedImplicitGemmILS5_2ELi13ELi2ELi1ELi2EN4cute5tupleIJNSA_1CILi2EEENSC_ILi1EEESE_EEEEENSB_IJNSC_ILi128EEENSB_IJSH_EEENSB_IJNSC_ILi64EEEEEEEEENS_10bfloat16_tESM_NSA_8TiledMMAINSA_8MMA_AtomIJNSA_26SM100_MMA_F16BF16_2x1SM_SSISM_SM_fLi128ELi128ELNSA_4UMMA5MajorE1ELSR_1ELNSQ_7ScaleInE0ELSS_0EEEEEENSA_6LayoutINSB_IJSE_SE_SE_EEENSB_IJNSC_ILi0EEESX_SX_EEEEENSB_IJNSA_10UnderscoreES10_S10_EEEEENS7_6detail27Sm100ImplicitGemmTileTraitsINSA_18SM100_TMA_2SM_LOADENSA_14ComposedLayoutINSA_7SwizzleILi3ELi4ELi3EEENSA_18smem_ptr_flag_bitsILi16EEENSV_INSB_IJSJ_NSC_ILi8EEEEEENSB_IJSE_SJ_EEEEEEEvEENS14_INSA_25SM100_TMA_2SM_LOAD_IM2COLES1F_vEEEENS_8epilogue10collective18CollectiveEpilogueINS1K_23Sm100TmaWarpSpecializedILi4ELi2ELi16ELb1ELb0EEEJNSB_IJSJ_SI_SK_EEENSB_IJNSV_ISJ_SE_EENSV_INSB_IJNSC_ILi16EEESD_EEES1D_EEEEESM_NSB_IJlNSB_IJSE_llEEESX_EEESM_S1W_NS1K_6fusion15FusionCallbacksIS1O_NS1X_17LinearCombinationISM_fSM_fLNS_15FloatRoundStyleE2EEES1P_S1U_JEEENSA_5SM1004TMEM4LOAD26SM100_TMEM_LOAD_32dp32b16xENSA_13SM90_TMA_LOADENS16_INS17_ILi1ELi4ELi3EEES1A_NSV_INSB_IJS1B_S1R_EEENSB_IJS1R_SE_EEEEEEENSA_39AutoVectorizingCopyWithAssumedAlignmentILi128EEENSA_14SM90_TMA_STOREES2C_S2E_S2E_EEEvvEEEEvNT_6ParamsE)
        /*0008*/ 	.word	0x0000004a


	//----- nvinfo : EIATTR_FRAME_SIZE
	.align		4
.L_19:
        /*000c*/ 	.byte	0x04, 0x11
        /*000e*/ 	.short	(.L_21 - .L_20)
	.align		4
.L_20:
        /*0010*/ 	.word	index@($__internal_2_$__cuda_sm10x_tcgen05_guardrail_trap_unallocated_columns_being_dealloced)
        /*0014*/ 	.word	0x00000008


	//----- nvinfo : EIATTR_FRAME_SIZE
	.align		4
.L_21:
        /*0018*/ 	.byte	0x04, 0x11
        /*001a*/ 	.short	(.L_23 - .L_22)
	.align		4
.L_22:
        /*001c*/ 	.word	index@($__internal_1_$__cuda_sm10x_tcgen05_guardrail_trap_phase_invalid_during_alloc)
        /*0020*/ 	.word	0x00000008


	//----- nvinfo : EIATTR_FRAME_SIZE
	.align		4
.L_23:
        /*0024*/ 	.byte	0x04, 0x11
        /*0026*/ 	.short	(.L_25 - .L_24)
	.align		4
.L_24:
        /*0028*/ 	.word	index@($__internal_0_$__cuda_sm10x_tcgen05_guardrail_trap_col_being_dealloced_not_returned_by_alloc)
        /*002c*/ 	.word	0x00000008


	//----- nvinfo : EIATTR_FRAME_SIZE
	.align		4
.L_25:
        /*0030*/ 	.byte	0x04, 0x11
        /*0032*/ 	.short	(.L_27 - .L_26)
	.align		4
.L_26:
        /*0034*/ 	.word	index@(_ZN7cutlass13device_kernelINS_4conv6kernel13ConvUniversalINS1_16ConvProblemShapeILNS1_8OperatorE2ELi2EEENS1_10collective14CollectiveConvINS1_47MainloopSm100TmaUmmaWarpSpecializedImplicitGemmILS5_2ELi13ELi2ELi1ELi2EN4cute5tupleIJNSA_1CILi2EEENSC_ILi1EEESE_EEEEENSB_IJNSC_ILi128EEENSB_IJSH_EEENSB_IJNSC_ILi64EEEEEEEEENS_10bfloat16_tESM_NSA_8TiledMMAINSA_8MMA_AtomIJNSA_26SM100_MMA_F16BF16_2x1SM_SSISM_SM_fLi128ELi128ELNSA_4UMMA5MajorE1ELSR_1ELNSQ_7ScaleInE0ELSS_0EEEEEENSA_6LayoutINSB_IJSE_SE_SE_EEENSB_IJNSC_ILi0EEESX_SX_EEEEENSB_IJNSA_10UnderscoreES10_S10_EEEEENS7_6detail27Sm100ImplicitGemmTileTraitsINSA_18SM100_TMA_2SM_LOADENSA_14ComposedLayoutINSA_7SwizzleILi3ELi4ELi3EEENSA_18smem_ptr_flag_bitsILi16EEENSV_INSB_IJSJ_NSC_ILi8EEEEEENSB_IJSE_SJ_EEEEEEEvEENS14_INSA_25SM100_TMA_2SM_LOAD_IM2COLES1F_vEEEENS_8epilogue10collective18CollectiveEpilogueINS1K_23Sm100TmaWarpSpecializedILi4ELi2ELi16ELb1ELb0EEEJNSB_IJSJ_SI_SK_EEENSB_IJNSV_ISJ_SE_EENSV_INSB_IJNSC_ILi16EEESD_EEES1D_EEEEESM_NSB_IJlNSB_IJSE_llEEESX_EEESM_S1W_NS1K_6fusion15FusionCallbacksIS1O_NS1X_17LinearCombinationISM_fSM_fLNS_15FloatRoundStyleE2EEES1P_S1U_JEEENSA_5SM1004TMEM4LOAD26SM100_TMEM_LOAD_32dp32b16xENSA_13SM90_TMA_LOADENS16_INS17_ILi1ELi4ELi3EEES1A_NSV_INSB_IJS1B_S1R_EEENSB_IJS1R_SE_EEEEEEENSA_39AutoVectorizingCopyWithAssumedAlignmentILi128EEENSA_14SM90_TMA_STOREES2C_S2E_S2E_EEEvvEEEEvNT_6ParamsE)
        /*0038*/ 	.word	0x00000008


	//----- nvinfo : EIATTR_MIN_STACK_SIZE
	.align		4
.L_27:
        /*003c*/ 	.byte	0x04, 0x12
        /*003e*/ 	.short	(.L_29 - .L_28)
	.align		4
.L_28:
        /*0040*/ 	.word	index@(_ZN7cutlass13device_kernelINS_4conv6kernel13ConvUniversalINS1_16ConvProblemShapeILNS1_8OperatorE2ELi2EEENS1_10collective14CollectiveConvINS1_47MainloopSm100TmaUmmaWarpSpecializedImplicitGemmILS5_2ELi13ELi2ELi1ELi2EN4cute5tupleIJNSA_1CILi2EEENSC_ILi1EEESE_EEEEENSB_IJNSC_ILi128EEENSB_IJSH_EEENSB_IJNSC_ILi64EEEEEEEEENS_10bfloat16_tESM_NSA_8TiledMMAINSA_8MMA_AtomIJNSA_26SM100_MMA_F16BF16_2x1SM_SSISM_SM_fLi128ELi128ELNSA_4UMMA5MajorE1ELSR_1ELNSQ_7ScaleInE0ELSS_0EEEEEENSA_6LayoutINSB_IJSE_SE_SE_EEENSB_IJNSC_ILi0EEESX_SX_EEEEENSB_IJNSA_10UnderscoreES10_S10_EEEEENS7_6detail27Sm100ImplicitGemmTileTraitsINSA_18SM100_TMA_2SM_LOADENSA_14ComposedLayoutINSA_7SwizzleILi3ELi4ELi3EEENSA_18smem_ptr_flag_bitsILi16EEENSV_INSB_IJSJ_NSC_ILi8EEEEEENSB_IJSE_SJ_EEEEEEEvEENS14_INSA_25SM100_TMA_2SM_LOAD_IM2COLES1F_vEEEENS_8epilogue10collective18CollectiveEpilogueINS1K_23Sm100TmaWarpSpecializedILi4ELi2ELi16ELb1ELb0EEEJNSB_IJSJ_SI_SK_EEENSB_IJNSV_ISJ_SE_EENSV_INSB_IJNSC_ILi16EEESD_EEES1D_EEEEESM_NSB_IJlNSB_IJSE_llEEESX_EEESM_S1W_NS1K_6fusion15FusionCallbacksIS1O_NS1X_17LinearCombinationISM_fSM_fLNS_15FloatRoundStyleE2EEES1P_S1U_JEEENSA_5SM1004TMEM4LOAD26SM100_TMEM_LOAD_32dp32b16xENSA_13SM90_TMA_LOADENS16_INS17_ILi1ELi4ELi3EEES1A_NSV_INSB_IJS1B_S1R_EEENSB_IJS1R_SE_EEEEEEENSA_39AutoVectorizingCopyWithAssumedAlignmentILi128EEENSA_14SM90_TMA_STOREES2C_S2E_S2E_EEEvvEEEEvNT_6ParamsE)
        /*0044*/ 	.word	0x00000008
.L_29:


//--------------------- .nv.compat                --------------------------
	.section	.nv.compat,"",@"SHT_CUDA_COMPAT_INFO"
	.align	4
        /*0000*/ 	.byte	0x02, 0x09, 0x01, 0x00, 0x02, 0x02, 0x02, 0x00, 0x02, 0x05, 0x05, 0x00, 0x03, 0x07, 0x01, 0x01
        /*0010*/ 	.byte	0x02, 0x03, 0x01, 0x00, 0x02, 0x06, 0x01, 0x00, 0x04, 0x0b, 0x08, 0x00, 0x09, 0x00, 0x00, 0x00
        /*0020*/ 	.byte	0x00, 0x00, 0x00, 0x00


//--------------------- .nv.info._ZN7cutlass13device_kernelINS_4conv6kernel13ConvUniversalINS1_16ConvProblemShapeILNS1_8OperatorE2ELi2EEENS1_10collective14CollectiveConvINS1_47MainloopSm100TmaUmmaWarpSpecializedImplicitGemmILS5_2ELi13ELi2ELi1ELi2EN4cute5tupleIJNSA_1CILi2EEENSC_ILi1EEESE_EEEEENSB_IJNSC_ILi128EEENSB_IJSH_EEENSB_IJNSC_ILi64EEEEEEEEENS_10bfloat16_tESM_NSA_8TiledMMAINSA_8MMA_AtomIJNSA_26SM100_MMA_F16BF16_2x1SM_SSISM_SM_fLi128ELi128ELNSA_4UMMA5MajorE1ELSR_1ELNSQ_7ScaleInE0ELSS_0EEEEEENSA_6LayoutINSB_IJSE_SE_SE_EEENSB_IJNSC_ILi0EEESX_SX_EEEEENSB_IJNSA_10UnderscoreES10_S10_EEEEENS7_6detail27Sm100ImplicitGemmTileTraitsINSA_18SM100_TMA_2SM_LOADENSA_14ComposedLayoutINSA_7SwizzleILi3ELi4ELi3EEENSA_18smem_ptr_flag_bitsILi16EEENSV_INSB_IJSJ_NSC_ILi8EEEEEENSB_IJSE_SJ_EEEEEEEvEENS14_INSA_25SM100_TMA_2SM_LOAD_IM2COLES1F_vEEEENS_8epilogue10collective18CollectiveEpilogueINS1K_23Sm100TmaWarpSpecializedILi4ELi2ELi16ELb1ELb0EEEJNSB_IJSJ_SI_SK_EEENSB_IJNSV_ISJ_SE_EENSV_INSB_IJNSC_ILi16EEESD_EEES1D_EEEEESM_NSB_IJlNSB_IJSE_llEEESX_EEESM_S1W_NS1K_6fusion15FusionCallbacksIS1O_NS1X_17LinearCombinationISM_fSM_fLNS_15FloatRoundStyleE2EEES1P_S1U_JEEENSA_5SM1004TMEM4LOAD26SM100_TMEM_LOAD_32dp32b16xENSA_13SM90_TMA_LOADENS16_INS17_ILi1ELi4ELi3EEES1A_NSV_INSB_IJS1B_S1R_EEENSB_IJS1R_SE_EEEEEEENSA_39AutoVectorizingCopyWithAssumedAlignmentILi128EEENSA_14SM90_TMA_STOREES2C_S2E_S2E_EEEvvEEEEvNT_6ParamsE --------------------------
	.section	.nv.info._ZN7cutlass13device_kernelINS_4conv6kernel13ConvUniversalINS1_16ConvProblemShapeILNS1_8OperatorE2ELi2EEENS1_10collective14CollectiveConvINS1_47MainloopSm100TmaUmmaWarpSpecializedImplicitGemmILS5_2ELi13ELi2ELi1ELi2EN4cute5tupleIJNSA_1CILi2EEENSC_ILi1EEESE_EEEEENSB_IJNSC_ILi128EEENSB_IJSH_EEENSB_IJNSC_ILi64EEEEEEEEENS_10bfloat16_tESM_NSA_8TiledMMAINSA_8MMA_AtomIJNSA_26SM100_MMA_F16BF16_2x1SM_SSISM_SM_fLi128ELi128ELNSA_4UMMA5MajorE1ELSR_1ELNSQ_7ScaleInE0ELSS_0EEEEEENSA_6LayoutINSB_IJSE_SE_SE_EEENSB_IJNSC_ILi0EEESX_SX_EEEEENSB_IJNSA_10UnderscoreES10_S10_EEEEENS7_6detail27Sm100ImplicitGemmTileTraitsINSA_18SM100_TMA_2SM_LOADENSA_14ComposedLayoutINSA_7SwizzleILi3ELi4ELi3EEENSA_18smem_ptr_flag_bitsILi16EEENSV_INSB_IJSJ_NSC_ILi8EEEEEENSB_IJSE_SJ_EEEEEEEvEENS14_INSA_25SM100_TMA_2SM_LOAD_IM2COLES1F_vEEEENS_8epilogue10collective18CollectiveEpilogueINS1K_23Sm100TmaWarpSpecializedILi4ELi2ELi16ELb1ELb0EEEJNSB_IJSJ_SI_SK_EEENSB_IJNSV_ISJ_SE_EENSV_INSB_IJNSC_ILi16EEESD_EEES1D_EEEEESM_NSB_IJlNSB_IJSE_llEEESX_EEESM_S1W_NS1K_6fusion15FusionCallbacksIS1O_NS1X_17LinearCombinationISM_fSM_fLNS_15FloatRoundStyleE2EEES1P_S1U_JEEENSA_5SM1004TMEM4LOAD26SM100_TMEM_LOAD_32dp32b16xENSA_13SM90_TMA_LOADENS16_INS17_ILi1ELi4ELi3EEES1A_NSV_INSB_IJS1B_S1R_EEENSB_IJS1R_SE_EEEEEEENSA_39AutoVectorizingCopyWithAssumedAlignmentILi128EEENSA_14SM90_TMA_STOREES2C_S2E_S2E_EEEvvEEEEvNT_6ParamsE,"",@"SHT_CUDA_INFO"
	.sectionflags	@""
	.align	4


	//----- nvinfo : EIATTR_CUDA_API_VERSION
	.align		4
        /*0000*/ 	.byte	0x04, 0x37
        /*0002*/ 	.short	(.L_31 - .L_30)
.L_30:
        /*0004*/ 	.word	0x00000082


	//----- nvinfo : EIATTR_KPARAM_INFO
	.align		4
.L_31:
        /*0008*/ 	.byte	0x04, 0x17
        /*000a*/ 	.short	(.L_33 - .L_32)
.L_32:
        /*000c*/ 	.word	0x00000000
        /*0010*/ 	.short	0x0000
        /*0012*/ 	.short	0x0000
        /*0014*/ 	.byte	0x00, 0xf0, 0x01, 0x20


	//----- nvinfo : EIATTR_AT_ENTRY_FRAGMENTS
	.align		4
.L_33:
        /*0018*/ 	.byte	0x04, 0x4f
        /*001a*/ 	.short	(.L_35 - .L_34)


	//   ....[0]....
.L_34:
        /*001c*/ 	.word	0x00000007


	//----- nvinfo : EIATTR_RESERVED_SMEM_USED
	.align		4
.L_35:
        /*0020*/ 	.byte	0x01, 0x41
	.zero		2


	//----- nvinfo : EIATTR_SPARSE_MMA_MASK
	.align		4
        /*0024*/ 	.byte	0x03, 0x50
        /*0026*/ 	.short	0x0000


	//----- nvinfo : EIATTR_TCGEN05_2CTA_USED
	.align		4
        /*0028*/ 	.byte	0x01, 0x52
	.zero		2


	//----- nvinfo : EIATTR_MAXREG_COUNT
	.align		4
        /*002c*/ 	.byte	0x03, 0x1b
        /*002e*/ 	.short	0x00ff


	//----- nvinfo : EIATTR_NUM_BARRIERS
	.align		4
        /*0030*/ 	.byte	0x02, 0x4c
        /*0032*/ 	.byte	0x07
	.zero		1


	//----- nvinfo : EIATTR_EXTERNS
	.align		4
        /*0034*/ 	.byte	0x04, 0x0f
        /*0036*/ 	.short	(.L_37 - .L_36)


	//   ....[0]....
	.align		4
.L_36:
        /*0038*/ 	.word	index@(__assertfail)


	//----- nvinfo : EIATTR_MERCURY_ISA_VERSION
	.align		4
.L_37:
        /*003c*/ 	.byte	0x03, 0x5f
        /*003e*/ 	.short	0x0101


	//----- nvinfo : EIATTR_INT_WARP_WIDE_INSTR_OFFSETS
	.align		4
        /*0040*/ 	.byte	0x04, 0x31
        /*0042*/ 	.short	(.L_39 - .L_38)


	//   ....[0]....
.L_38:
        /*0044*/ 	.word	0x00000da0


	//   ....[1]....
        /*0048*/ 	.word	0x00000e50


	//   ....[2]....
        /*004c*/ 	.word	0x00004ab0


	//   ....[3]....
        /*0050*/ 	.word	0x00004ad0


	//   ....[4]....
        /*0054*/ 	.word	0x00004b00


	//   ....[5]....
        /*0058*/ 	.word	0x00005b10


	//   ....[6]....
        /*005c*/ 	.word	0x00005bb0


	//   ....[7]....
        /*0060*/ 	.word	0x00005c60


	//   ....[8]....
        /*0064*/ 	.word	0x00005cd0


	//   ....[9]....
        /*0068*/ 	.word	0x00005d80


	//   ....[10]....
        /*006c*/ 	.word	0x00005e60


	//   ....[11]....
        /*0070*/ 	.word	0x00005ed0


	//   ....[12]....
        /*0074*/ 	.word	0x00005f80


	//   ....[13]....
        /*0078*/ 	.word	0x00006060


	//   ....[14]....
        /*007c*/ 	.word	0x00006160


	//   ....[15]....
        /*0080*/ 	.word	0x00006260


	//   ....[16]....
        /*0084*/ 	.word	0x000062f0


	//----- nvinfo : EIATTR_COOP_GROUP_MASK_REGIDS
	.align		4
.L_39:
        /*0088*/ 	.byte	0x04, 0x29
        /*008a*/ 	.short	(.L_41 - .L_40)


	//   ....[0]....
.L_40:
        /*008c*/ 	.word	0xffffffff


	//   ....[1]....
        /*0090*/ 	.word	0xffffffff


	//   ....[2]....
        /*0094*/ 	.word	0xffffffff


	//   ....[3]....
        /*0098*/ 	.word	0xffffffff


	//   ....[4]....
        /*009c*/ 	.word	0xffffffff


	//   ....[5]....
        /*00a0*/ 	.word	0xffffffff


	//   ....[6]....
        /*00a4*/ 	.word	0xffffffff


	//   ....[7]....
        /*00a8*/ 	.word	0xffffffff


	//   ....[8]....
        /*00ac*/ 	.word	0xffffffff


	//   ....[9]....
        /*00b0*/ 	.word	0xffffffff


	//   ....[10]....
        /*00b4*/ 	.word	0xffffffff


	//   ....[11]....
        /*00b8*/ 	.word	0xffffffff


	//   ....[12]....
        /*00bc*/ 	.word	0xffffffff


	//----- nvinfo : EIATTR_COOP_GROUP_INSTR_OFFSETS
	.align		4
.L_41:
        /*00c0*/ 	.byte	0x04, 0x28
        /*00c2*/ 	.short	(.L_43 - .L_42)


	//   ....[0]....
.L_42:
        /*00c4*/ 	.word	0x000000d0


	//   ....[1]....
        /*00c8*/ 	.word	0x00000540


	//   ....[2]....
        /*00cc*/ 	.word	0x00000830


	//   ....[3]....
        /*00d0*/ 	.word	0x000009d0


	//   ....[4]....
        /*00d4*/ 	.word	0x00000ad0


	//   ....[5]....
        /*00d8*/ 	.word	0x00000c20


	//   ....[6]....
        /*00dc*/ 	.word	0x00000ec0


	//   ....[7]....
        /*00e0*/ 	.word	0x000027c0


	//   ....[8]....
        /*00e4*/ 	.word	0x000039a0


	//   ....[9]....
        /*00e8*/ 	.word	0x00003e70


	//   ....[10]....
        /*00ec*/ 	.word	0x00003ea0


	//   ....[11]....
        /*00f0*/ 	.word	0x000049c0


	//   ....[12]....
        /*00f4*/ 	.word	0x00004bd0


	//----- nvinfo : EIATTR_VRC_CTA_INIT_COUNT
	.align		4
.L_43:
        /*00f8*/ 	.byte	0x02, 0x4a
        /*00fa*/ 	.byte	0x80
	.zero		1


	//----- nvinfo : EIATTR_SYSCALL_OFFSETS
	.align		4
        /*00fc*/ 	.byte	0x04, 0x46
        /*00fe*/ 	.short	(.L_45 - .L_44)


	//   ....[0]....
.L_44:
        /*0100*/ 	.word	0x000072b0


	//   ....[1]....
        /*0104*/ 	.word	0x000073a0


	//   ....[2]....
        /*0108*/ 	.word	0x00007b10


	//   ....[3]....
        /*010c*/ 	.word	0x00008450


	//   ....[4]....
        /*0110*/ 	.word	0x00008d00


	//   ....[5]....
        /*0114*/ 	.word	0x00009590


	//----- nvinfo : EIATTR_MBARRIER_INSTR_OFFSETS
	.align		4
.L_45:
        /*0118*/ 	.byte	0x04, 0x39
        /*011a*/ 	.short	(.L_47 - .L_46)


	//   ....[0]....
.L_46:
        /*011c*/ 	.word	0x00000670
        /*0120*/ 	.word	0x000000ff
        /*0124*/ 	.word	0x00000000
        /*0128*/ 	.short	0x0100
        /*012a*/ 	.byte	0x04
	.zero		1


	//   ....[1]....
        /*012c*/ 	.word	0x00000680
        /*0130*/ 	.word	0x000000ff
        /*0134*/ 	.word	0x00000068
        /*0138*/ 	.short	0x0100
        /*013a*/ 	.byte	0x04
	.zero		1


	//   ....[2]....
        /*013c*/ 	.word	0x00000690
        /*0140*/ 	.word	0x000000ff
        /*0144*/ 	.word	0x00000008
        /*0148*/ 	.short	0x0100
        /*014a*/ 	.byte	0x04
	.zero		1


	//   ....[3]....
        /*014c*/ 	.word	0x000006a0
        /*0150*/ 	.word	0x000000ff
        /*0154*/ 	.word	0x00000070
        /*0158*/ 	.short	0x0100
        /*015a*/ 	.byte	0x04
	.zero		1


	//   ....[4]....
        /*015c*/ 	.word	0x000006b0
        /*0160*/ 	.word	0x000000ff
        /*0164*/ 	.word	0x00000010
        /*0168*/ 	.short	0x0100
        /*016a*/ 	.byte	0x04
	.zero		1


	//   ....[5]....
        /*016c*/ 	.word	0x000006c0
        /*0170*/ 	.word	0x000000ff
        /*0174*/ 	.word	0x00000078
        /*0178*/ 	.short	0x0100
        /*017a*/ 	.byte	0x04
	.zero		1


	//   ....[6]....
        /*017c*/ 	.word	0x000006d0
        /*0180*/ 	.word	0x000000ff
        /*0184*/ 	.word	0x00000018
        /*0188*/ 	.short	0x0100
        /*018a*/ 	.byte	0x04
	.zero		1


	//   ....[7]....
        /*018c*/ 	.word	0x000006e0
        /*0190*/ 	.word	0x000000ff
        /*0194*/ 	.word	0x00000080
        /*0198*/ 	.short	0x0100
        /*019a*/ 	.byte	0x04
	.zero		1


	//   ....[8]....
        /*019c*/ 	.word	0x000006f0
        /*01a0*/ 	.word	0x000000ff
        /*01a4*/ 	.word	0x00000020
        /*01a8*/ 	.short	0x0100
        /*01aa*/ 	.byte	0x04
	.zero		1


	//   ....[9]....
        /*01ac*/ 	.word	0x00000700
        /*01b0*/ 	.word	0x000000ff
        /*01b4*/ 	.word	0x00000088
        /*01b8*/ 	.short	0x0100
        /*01ba*/ 	.byte	0x04
	.zero		1


	//   ....[10]....
        /*01bc*/ 	.word	0x00000710
        /*01c0*/ 	.word	0x000000ff
        /*01c4*/ 	.word	0x00000028
        /*01c8*/ 	.short	0x0100
        /*01ca*/ 	.byte	0x04
	.zero		1


	//   ....[11]....
        /*01cc*/ 	.word	0x00000720
        /*01d0*/ 	.word	0x000000ff
        /*01d4*/ 	.word	0x00000090
        /*01d8*/ 	.short	0x0100
        /*01da*/ 	.byte	0x04
	.zero		1


	//   ....[12]....
        /*01dc*/ 	.word	0x00000730
        /*01e0*/ 	.word	0x000000ff
        /*01e4*/ 	.word	0x00000030
        /*01e8*/ 	.short	0x0100
        /*01ea*/ 	.byte	0x04
	.zero		1


	//   ....[13]....
        /*01ec*/ 	.word	0x00000740
        /*01f0*/ 	.word	0x000000ff
        /*01f4*/ 	.word	0x00000098
        /*01f8*/ 	.short	0x0100
        /*01fa*/ 	.byte	0x04
	.zero		1


	//   ....[14]....
        /*01fc*/ 	.word	0x00000750
        /*0200*/ 	.word	0x000000ff
        /*0204*/ 	.word	0x00000038
        /*0208*/ 	.short	0x0100
        /*020a*/ 	.byte	0x04
	.zero		1


	//   ....[15]....
        /*020c*/ 	.word	0x00000760
        /*0210*/ 	.word	0x000000ff
        /*0214*/ 	.word	0x000000a0
        /*0218*/ 	.short	0x0100
        /*021a*/ 	.byte	0x04
	.zero		1


	//   ....[16]....
        /*021c*/ 	.word	0x00000770
        /*0220*/ 	.word	0x000000ff
        /*0224*/ 	.word	0x00000040
        /*0228*/ 	.short	0x0100
        /*022a*/ 	.byte	0x04
	.zero		1


	//   ....[17]....
        /*022c*/ 	.word	0x00000780
        /*0230*/ 	.word	0x000000ff
        /*0234*/ 	.word	0x000000a8
        /*0238*/ 	.short	0x0100
        /*023a*/ 	.byte	0x04
	.zero		1


	//   ....[18]....
        /*023c*/ 	.word	0x00000790
        /*0240*/ 	.word	0x000000ff
        /*0244*/ 	.word	0x00000048
        /*0248*/ 	.short	0x0100
        /*024a*/ 	.byte	0x04
	.zero		1


	//   ....[19]....
        /*024c*/ 	.word	0x000007a0
        /*0250*/ 	.word	0x000000ff
        /*0254*/ 	.word	0x000000b0
        /*0258*/ 	.short	0x0100
        /*025a*/ 	.byte	0x04
	.zero		1


	//   ....[20]....
        /*025c*/ 	.word	0x000007b0
        /*0260*/ 	.word	0x000000ff
        /*0264*/ 	.word	0x00000050
        /*0268*/ 	.short	0x0100
        /*026a*/ 	.byte	0x04
	.zero		1


	//   ....[21]....
        /*026c*/ 	.word	0x000007c0
        /*0270*/ 	.word	0x000000ff
        /*0274*/ 	.word	0x000000b8
        /*0278*/ 	.short	0x0100
        /*027a*/ 	.byte	0x04
	.zero		1


	//   ....[22]....
        /*027c*/ 	.word	0x000007d0
        /*0280*/ 	.word	0x000000ff
        /*0284*/ 	.word	0x00000058
        /*0288*/ 	.short	0x0100
        /*028a*/ 	.byte	0x04
	.zero		1


	//   ....[23]....
        /*028c*/ 	.word	0x000007e0
        /*0290*/ 	.word	0x000000ff
        /*0294*/ 	.word	0x000000c0
        /*0298*/ 	.short	0x0100
        /*029a*/ 	.byte	0x04
	.zero		1


	//   ....[24]....
        /*029c*/ 	.word	0x000007f0
        /*02a0*/ 	.word	0x000000ff
        /*02a4*/ 	.word	0x00000060
        /*02a8*/ 	.short	0x0100
        /*02aa*/ 	.byte	0x04
	.zero		1


	//   ....[25]....
        /*02ac*/ 	.word	0x00000800
        /*02b0*/ 	.word	0x000000ff
        /*02b4*/ 	.word	0x000000c8
        /*02b8*/ 	.short	0x0100
        /*02ba*/ 	.byte	0x04
	.zero		1


	//   ....[26]....
        /*02bc*/ 	.word	0x00000940
        /*02c0*/ 	.word	0x000000ff
        /*02c4*/ 	.word	0x000000d0
        /*02c8*/ 	.short	0x0100
        /*02ca*/ 	.byte	0x04
	.zero		1


	//   ....[27]....
        /*02cc*/ 	.word	0x00000950
        /*02d0*/ 	.word	0x000000ff
        /*02d4*/ 	.word	0x000000f0
        /*02d8*/ 	.short	0x0100
        /*02da*/ 	.byte	0x04
	.zero		1


	//   ....[28]....
        /*02dc*/ 	.word	0x00000960
        /*02e0*/ 	.word	0x000000ff
        /*02e4*/ 	.word	0x000000d8
        /*02e8*/ 	.short	0x0100
        /*02ea*/ 	.byte	0x04
	.zero		1


	//   ....[29]....
        /*02ec*/ 	.word	0x00000970
        /*02f0*/ 	.word	0x000000ff
        /*02f4*/ 	.word	0x000000f8
        /*02f8*/ 	.short	0x0100
        /*02fa*/ 	.byte	0x04
	.zero		1


	//   ....[30]....
        /*02fc*/ 	.word	0x00000980
        /*0300*/ 	.word	0x000000ff
        /*0304*/ 	.word	0x000000e0
        /*0308*/ 	.short	0x0100
        /*030a*/ 	.byte	0x04
	.zero		1


	//   ....[31]....
        /*030c*/ 	.word	0x00000990
        /*0310*/ 	.word	0x000000ff
        /*0314*/ 	.word	0x00000100
        /*0318*/ 	.short	0x0100
        /*031a*/ 	.byte	0x04
	.zero		1


	//   ....[32]....
        /*031c*/ 	.word	0x000009a0
        /*0320*/ 	.word	0x000000ff
        /*0324*/ 	.word	0x000000e8
        /*0328*/ 	.short	0x0100
        /*032a*/ 	.byte	0x04
	.zero		1


	//   ....[33]....
        /*032c*/ 	.word	0x000009b0
        /*0330*/ 	.word	0x000000ff
        /*0334*/ 	.word	0x00000108
        /*0338*/ 	.short	0x0100
        /*033a*/ 	.byte	0x04
	.zero		1


	//   ....[34]....
        /*033c*/ 	.word	0x00000aa0
        /*0340*/ 	.word	0x000000ff
        /*0344*/ 	.word	0x00000110
        /*0348*/ 	.short	0x0100
        /*034a*/ 	.byte	0x04
	.zero		1


	//   ....[35]....
        /*034c*/ 	.word	0x00000ab0
        /*0350*/ 	.word	0x000000ff
        /*0354*/ 	.word	0x00000118
        /*0358*/ 	.short	0x0100
        /*035a*/ 	.byte	0x04
	.zero		1


	//   ....[36]....
        /*035c*/ 	.word	0x00000bf0
        /*0360*/ 	.word	0x000000ff
        /*0364*/ 	.word	0x00000120
        /*0368*/ 	.short	0x0100
        /*036a*/ 	.byte	0x06
	.zero		1


	//   ....[37]....
        /*036c*/ 	.word	0x00000c00
        /*0370*/ 	.word	0x000000ff
        /*0374*/ 	.word	0x00000128
        /*0378*/ 	.short	0x0100
        /*037a*/ 	.byte	0x06
	.zero		1


	//   ....[38]....
        /*037c*/ 	.word	0x00000d40
        /*0380*/ 	.word	0x000000ff
        /*0384*/ 	.word	0x00000130
        /*0388*/ 	.short	0x0100
        /*038a*/ 	.byte	0x04
	.zero		1


	//   ....[39]....
        /*038c*/ 	.word	0x00000d50
        /*0390*/ 	.word	0x000000ff
        /*0394*/ 	.word	0x00000140
        /*0398*/ 	.short	0x0100
        /*039a*/ 	.byte	0x04
	.zero		1


	//   ....[40]....
        /*039c*/ 	.word	0x00000d60
        /*03a0*/ 	.word	0x000000ff
        /*03a4*/ 	.word	0x00000138
        /*03a8*/ 	.short	0x0100
        /*03aa*/ 	.byte	0x04
	.zero		1


	//   ....[41]....
        /*03ac*/ 	.word	0x00000d70
        /*03b0*/ 	.word	0x000000ff
        /*03b4*/ 	.word	0x00000148
        /*03b8*/ 	.short	0x0100
        /*03ba*/ 	.byte	0x04
	.zero		1


	//   ....[42]....
        /*03bc*/ 	.word	0x00000e70
        /*03c0*/ 	.word	0x000000ff
        /*03c4*/ 	.word	0x00000150
        /*03c8*/ 	.short	0x0100
        /*03ca*/ 	.byte	0x06
	.zero		1


	//   ....[43]....
        /*03cc*/ 	.word	0x00001c60
        /*03d0*/ 	.word	0x000000ff
        /*03d4*/ 	.word	0x00000068
        /*03d8*/ 	.short	0x010a
        /*03da*/ 	.byte	0x06
	.zero		1


	//   ....[44]....
        /*03dc*/ 	.word	0x00001f50
        /*03e0*/ 	.word	0x000000ff
        /*03e4*/ 	.word	0x00000068
        /*03e8*/ 	.short	0x010a
        /*03ea*/ 	.byte	0x0b
	.zero		1


	//   ....[45]....
        /*03ec*/ 	.word	0x00002100
        /*03f0*/ 	.word	0x000000ff
        /*03f4*/ 	.word	0x00000068
        /*03f8*/ 	.short	0x010a
        /*03fa*/ 	.byte	0x08
	.zero		1


	//   ....[46]....
        /*03fc*/ 	.word	0x000022e0
        /*0400*/ 	.word	0x000000ff
        /*0404*/ 	.word	0x00000118
        /*0408*/ 	.short	0x0101
        /*040a*/ 	.byte	0x1d
	.zero		1


	//   ....[47]....
        /*040c*/ 	.word	0x00002310
        /*0410*/ 	.word	0x000000ff
        /*0414*/ 	.word	0x00000068
        /*0418*/ 	.short	0x010a
        /*041a*/ 	.byte	0x04
	.zero		1


	//   ....[48]....
        /*041c*/ 	.word	0x00002450
        /*0420*/ 	.word	0x000000ff
        /*0424*/ 	.word	0x00000068
        /*0428*/ 	.short	0x010a
        /*042a*/ 	.byte	0x0b
	.zero		1


	//   ....[49]....
        /*042c*/ 	.word	0x00002600
        /*0430*/ 	.word	0x000000ff
        /*0434*/ 	.word	0x00000068
        /*0438*/ 	.short	0x010a
        /*043a*/ 	.byte	0x08
	.zero		1


	//   ....[50]....
        /*043c*/ 	.word	0x000027d0
        /*0440*/ 	.word	0x000000ff
        /*0444*/ 	.word	0x00000120
        /*0448*/ 	.short	0x010a
        /*044a*/ 	.byte	0x1d
	.zero		1


	//   ....[51]....
        /*044c*/ 	.word	0x00002890
        /*0450*/ 	.word	0x000000ff
        /*0454*/ 	.word	0x00000000
        /*0458*/ 	.short	0x0101
        /*045a*/ 	.byte	0x04
	.zero		1


	//   ....[52]....
        /*045c*/ 	.word	0x00002e80
        /*0460*/ 	.word	0x000000ff
        /*0464*/ 	.word	0x00000000
        /*0468*/ 	.short	0x010a
        /*046a*/ 	.byte	0x04
	.zero		1


	//   ....[53]....
        /*046c*/ 	.word	0x00002f20
        /*0470*/ 	.word	0x000000ff
        /*0474*/ 	.word	0x00000000
        /*0478*/ 	.short	0x010a
        /*047a*/ 	.byte	0x05
	.zero		1


	//   ....[54]....
        /*047c*/ 	.word	0x00002fc0
        /*0480*/ 	.word	0x000000ff
        /*0484*/ 	.word	0x00000000
        /*0488*/ 	.short	0x010a
        /*048a*/ 	.byte	0x05
	.zero		1


	//   ....[55]....
        /*048c*/ 	.word	0x00003060
        /*0490*/ 	.word	0x000000ff
        /*0494*/ 	.word	0x00000000
        /*0498*/ 	.short	0x010a
        /*049a*/ 	.byte	0x05
	.zero		1


	//   ....[56]....
        /*049c*/ 	.word	0x00003100
        /*04a0*/ 	.word	0x000000ff
        /*04a4*/ 	.word	0x00000000
        /*04a8*/ 	.short	0x010a
        /*04aa*/ 	.byte	0x05
	.zero		1


	//   ....[57]....
        /*04ac*/ 	.word	0x000031a0
        /*04b0*/ 	.word	0x000000ff
        /*04b4*/ 	.word	0x00000000
        /*04b8*/ 	.short	0x010a
        /*04ba*/ 	.byte	0x05
	.zero		1


	//   ....[58]....
        /*04bc*/ 	.word	0x00003240
        /*04c0*/ 	.word	0x000000ff
        /*04c4*/ 	.word	0x00000000
        /*04c8*/ 	.short	0x010a
        /*04ca*/ 	.byte	0x05
	.zero		1


	//   ....[59]....
        /*04cc*/ 	.word	0x000032e0
        /*04d0*/ 	.word	0x000000ff
        /*04d4*/ 	.word	0x00000000
        /*04d8*/ 	.short	0x010a
        /*04da*/ 	.byte	0x05
	.zero		1


	//   ....[60]....
        /*04dc*/ 	.word	0x00003380
        /*04e0*/ 	.word	0x000000ff
        /*04e4*/ 	.word	0x00000000
        /*04e8*/ 	.short	0x010a
        /*04ea*/ 	.byte	0x05
	.zero		1


	//   ....[61]....
        /*04ec*/ 	.word	0x00003420
        /*04f0*/ 	.word	0x000000ff
        /*04f4*/ 	.word	0x00000000
        /*04f8*/ 	.short	0x010a
        /*04fa*/ 	.byte	0x05
	.zero		1


	//   ....[62]....
        /*04fc*/ 	.word	0x000034c0
        /*0500*/ 	.word	0x000000ff
        /*0504*/ 	.word	0x00000000
        /*0508*/ 	.short	0x010a
        /*050a*/ 	.byte	0x05
	.zero		1


	//   ....[63]....
        /*050c*/ 	.word	0x00003560
        /*0510*/ 	.word	0x000000ff
        /*0514*/ 	.word	0x00000000
        /*0518*/ 	.short	0x010a
        /*051a*/ 	.byte	0x05
	.zero		1


	//   ....[64]....
        /*051c*/ 	.word	0x00003610
        /*0520*/ 	.word	0x00000000
        /*0524*/ 	.word	0x00000000
        /*0528*/ 	.short	0x010a
        /*052a*/ 	.byte	0xff
	.zero		1


	//   ....[65]....
        /*052c*/ 	.word	0x00003760
        /*0530*/ 	.word	0x000000ff
        /*0534*/ 	.word	0x00000128
        /*0538*/ 	.short	0x010a
        /*053a*/ 	.byte	0x04
	.zero		1


	//   ....[66]....
        /*053c*/ 	.word	0x00003800
        /*0540*/ 	.word	0x000000ff
        /*0544*/ 	.word	0x00000120
        /*0548*/ 	.short	0x010a
        /*054a*/ 	.byte	0x04
	.zero		1


	//   ....[67]....
        /*054c*/ 	.word	0x000038a0
        /*0550*/ 	.word	0x000000ff
        /*0554*/ 	.word	0x00000000
        /*0558*/ 	.short	0x0101
        /*055a*/ 	.byte	0x05
	.zero		1


	//   ....[68]....
        /*055c*/ 	.word	0x000038e0
        /*0560*/ 	.word	0x000000ff
        /*0564*/ 	.word	0x00000128
        /*0568*/ 	.short	0x0106
        /*056a*/ 	.byte	0x04
	.zero		1


	//   ....[69]....
        /*056c*/ 	.word	0x00003920
        /*0570*/ 	.word	0x00000000
        /*0574*/ 	.word	0x00000128
        /*0578*/ 	.short	0x010a
        /*057a*/ 	.byte	0xff
	.zero		1


	//   ....[70]....
        /*057c*/ 	.word	0x00003b70
        /*0580*/ 	.word	0x000000ff
        /*0584*/ 	.word	0x00000008
        /*0588*/ 	.short	0x010a
        /*058a*/ 	.byte	0x05
	.zero		1


	//   ....[71]....
        /*058c*/ 	.word	0x00003b90
        /*0590*/ 	.word	0x000000ff
        /*0594*/ 	.word	0x00000008
        /*0598*/ 	.short	0x010a
        /*059a*/ 	.byte	0x05
	.zero		1


	//   ....[72]....
        /*059c*/ 	.word	0x00003d20
        /*05a0*/ 	.word	0x000000ff
        /*05a4*/ 	.word	0x00000008
        /*05a8*/ 	.short	0x010a
        /*05aa*/ 	.byte	0x05
	.zero		1


	//   ....[73]....
        /*05ac*/ 	.word	0x00003d40
        /*05b0*/ 	.word	0x000000ff
        /*05b4*/ 	.word	0x00000008
        /*05b8*/ 	.short	0x010a
        /*05ba*/ 	.byte	0x05
	.zero		1


	//   ....[74]....
        /*05bc*/ 	.word	0x00003e00
        /*05c0*/ 	.word	0x000000ff
        /*05c4*/ 	.word	0x00000000
        /*05c8*/ 	.short	0x0101
        /*05ca*/ 	.byte	0x04
	.zero		1


	//   ....[75]....
        /*05cc*/ 	.word	0x00004150
        /*05d0*/ 	.word	0x000000ff
        /*05d4*/ 	.word	0x00000120
        /*05d8*/ 	.short	0x010a
        /*05da*/ 	.byte	0x15
	.zero		1


	//   ....[76]....
        /*05dc*/ 	.word	0x000041f0
        /*05e0*/ 	.word	0x000000ff
        /*05e4*/ 	.word	0x00000000
        /*05e8*/ 	.short	0x0101
        /*05ea*/ 	.byte	0x24
	.zero		1


	//   ....[77]....
        /*05ec*/ 	.word	0x00004220
        /*05f0*/ 	.word	0x000000ff
        /*05f4*/ 	.word	0x00000140
        /*05f8*/ 	.short	0x010a
        /*05fa*/ 	.byte	0x1a
	.zero		1


	//   ....[78]....
        /*05fc*/ 	.word	0x000042f0
        /*0600*/ 	.word	0x000000ff
        /*0604*/ 	.word	0x00000000
        /*0608*/ 	.short	0x010a
        /*060a*/ 	.byte	0x04
	.zero		1


	//   ....[79]....
        /*060c*/ 	.word	0x00004360
        /*0610*/ 	.word	0x000000ff
        /*0614*/ 	.word	0x00000000
        /*0618*/ 	.short	0x010a
        /*061a*/ 	.byte	0x11
	.zero		1


	//   ....[80]....
        /*061c*/ 	.word	0x000044b0
        /*0620*/ 	.word	0x000000ff
        /*0624*/ 	.word	0x00000000
        /*0628*/ 	.short	0x010a
        /*062a*/ 	.byte	0x05
	.zero		1


	//   ....[81]....
        /*062c*/ 	.word	0x000047c0
        /*0630*/ 	.word	0x000000ff
        /*0634*/ 	.word	0x00000000
        /*0638*/ 	.short	0x010a
        /*063a*/ 	.byte	0x04
	.zero		1


	//   ....[82]....
        /*063c*/ 	.word	0x00004860
        /*0640*/ 	.word	0x00000000
        /*0644*/ 	.word	0x00000000
        /*0648*/ 	.short	0x010a
        /*064a*/ 	.byte	0xff
	.zero		1


	//   ....[83]....
        /*064c*/ 	.word	0x000048a0
        /*0650*/ 	.word	0x00000000
        /*0654*/ 	.word	0x00000000
        /*0658*/ 	.short	0x010a
        /*065a*/ 	.byte	0xff
	.zero		1


	//   ....[84]....
        /*065c*/ 	.word	0x00004910
        /*0660*/ 	.word	0x000000ff
        /*0664*/ 	.word	0x00000000
        /*0668*/ 	.short	0x0101
        /*066a*/ 	.byte	0x04
	.zero		1


	//   ....[85]....
        /*066c*/ 	.word	0x00004950
        /*0670*/ 	.word	0x000000ff
        /*0674*/ 	.word	0x00000150
        /*0678*/ 	.short	0x010a
        /*067a*/ 	.byte	0x15
	.zero		1


	//   ....[86]....
        /*067c*/ 	.word	0x000049b0
        /*0680*/ 	.word	0x000000ff
        /*0684*/ 	.word	0x00000000
        /*0688*/ 	.short	0x0101
        /*068a*/ 	.byte	0x04
	.zero		1


	//   ....[87]....
        /*068c*/ 	.word	0x00005040
        /*0690*/ 	.word	0x000000ff
        /*0694*/ 	.word	0x00000120
        /*0698*/ 	.short	0x010a
        /*069a*/ 	.byte	0x1f
	.zero		1


	//   ....[88]....
        /*069c*/ 	.word	0x000050d0
        /*06a0*/ 	.word	0x000000ff
        /*06a4*/ 	.word	0x00000000
        /*06a8*/ 	.short	0x0101
        /*06aa*/ 	.byte	0x3c
	.zero		1


	//   ....[89]....
        /*06ac*/ 	.word	0x00005600
        /*06b0*/ 	.word	0x000000ff
        /*06b4*/ 	.word	0x00000118
        /*06b8*/ 	.short	0x010a
        /*06ba*/ 	.byte	0x1f
	.zero		1


	//   ....[90]....
        /*06bc*/ 	.word	0x00005ab0
        /*06c0*/ 	.word	0x000000ff
        /*06c4*/ 	.word	0x000000f0
        /*06c8*/ 	.short	0x010a
        /*06ca*/ 	.byte	0x1f
	.zero		1


	//   ....[91]....
        /*06cc*/ 	.word	0x00005c80
        /*06d0*/ 	.word	0x000000ff
        /*06d4*/ 	.word	0x000000d0
        /*06d8*/ 	.short	0x010b
        /*06da*/ 	.byte	0x1f
	.zero		1


	//   ....[92]....
        /*06dc*/ 	.word	0x00005c90
        /*06e0*/ 	.word	0x000000ff
        /*06e4*/ 	.word	0x00000000
        /*06e8*/ 	.short	0x0101
        /*06ea*/ 	.byte	0x41
	.zero		1


	//   ....[93]....
        /*06ec*/ 	.word	0x00005ca0
        /*06f0*/ 	.word	0x000000ff
        /*06f4*/ 	.word	0x000000f8
        /*06f8*/ 	.short	0x010a
        /*06fa*/ 	.byte	0x1f
	.zero		1


	//   ....[94]....
        /*06fc*/ 	.word	0x00005e80
        /*0700*/ 	.word	0x000000ff
        /*0704*/ 	.word	0x000000d8
        /*0708*/ 	.short	0x010b
        /*070a*/ 	.byte	0x1f
	.zero		1


	//   ....[95]....
        /*070c*/ 	.word	0x00005e90
        /*0710*/ 	.word	0x000000ff
        /*0714*/ 	.word	0x00000000
        /*0718*/ 	.short	0x0101
        /*071a*/ 	.byte	0x40
	.zero		1


	//   ....[96]....
        /*071c*/ 	.word	0x00005ea0
        /*0720*/ 	.word	0x000000ff
        /*0724*/ 	.word	0x00000100
        /*0728*/ 	.short	0x010a
        /*072a*/ 	.byte	0x1f
	.zero		1


	//   ....[97]....
        /*072c*/ 	.word	0x00006080
        /*0730*/ 	.word	0x000000ff
        /*0734*/ 	.word	0x000000e0
        /*0738*/ 	.short	0x010b
        /*073a*/ 	.byte	0x1f
	.zero		1


	//   ....[98]....
        /*073c*/ 	.word	0x00006090
        /*0740*/ 	.word	0x000000ff
        /*0744*/ 	.word	0x00000000
        /*0748*/ 	.short	0x0101
        /*074a*/ 	.byte	0x3f
	.zero		1


	//   ....[99]....
        /*074c*/ 	.word	0x000060b0
        /*0750*/ 	.word	0x000000ff
        /*0754*/ 	.word	0x00000108
        /*0758*/ 	.short	0x010a
        /*075a*/ 	.byte	0x1f
	.zero		1


	//   ....[100]....
        /*075c*/ 	.word	0x00006310
        /*0760*/ 	.word	0x000000ff
        /*0764*/ 	.word	0x000000e8
        /*0768*/ 	.short	0x010b
        /*076a*/ 	.byte	0x1f
	.zero		1


	//   ....[101]....
        /*076c*/ 	.word	0x00006320
        /*0770*/ 	.word	0x000000ff
        /*0774*/ 	.word	0x00000000
        /*0778*/ 	.short	0x0101
        /*077a*/ 	.byte	0x3e
	.zero		1


	//   ....[102]....
        /*077c*/ 	.word	0x00006370
        /*0780*/ 	.word	0x000000ff
        /*0784*/ 	.word	0x000000f0
        /*0788*/ 	.short	0x010a
        /*078a*/ 	.byte	0x1f
	.zero		1


	//   ....[103]....
        /*078c*/ 	.word	0x00006390
        /*0790*/ 	.word	0x000000ff
        /*0794*/ 	.word	0x000000f8
        /*0798*/ 	.short	0x010a
        /*079a*/ 	.byte	0x1f
	.zero		1


	//   ....[104]....
        /*079c*/ 	.word	0x000063b0
        /*07a0*/ 	.word	0x000000ff
        /*07a4*/ 	.word	0x00000100
        /*07a8*/ 	.short	0x010a
        /*07aa*/ 	.byte	0x1f
	.zero		1


	//   ....[105]....
        /*07ac*/ 	.word	0x000063f0
        /*07b0*/ 	.word	0x00000000
        /*07b4*/ 	.word	0x00000108
        /*07b8*/ 	.short	0x010a
        /*07ba*/ 	.byte	0xff
	.zero		1


	//   ....[106]....
        /*07bc*/ 	.word	0x00006750
        /*07c0*/ 	.word	0x000000ff
        /*07c4*/ 	.word	0x00000120
        /*07c8*/ 	.short	0x010a
        /*07ca*/ 	.byte	0x31
	.zero		1


	//   ....[107]....
        /*07cc*/ 	.word	0x00006820
        /*07d0*/ 	.word	0x000000ff
        /*07d4*/ 	.word	0x00000000
        /*07d8*/ 	.short	0x0101
        /*07da*/ 	.byte	0x04
	.zero		1


	//   ....[108]....
        /*07dc*/ 	.word	0x00007800
        /*07e0*/ 	.word	0x000000ff
        /*07e4*/ 	.word	0x000000d0
        /*07e8*/ 	.short	0x010a
        /*07ea*/ 	.byte	0x31
	.zero		1


	//   ....[109]....
        /*07ec*/ 	.word	0x00007820
        /*07f0*/ 	.word	0x0000003e
        /*07f4*/ 	.word	0x00000130
        /*07f8*/ 	.short	0x010a
        /*07fa*/ 	.byte	0xff
	.zero		1


	//   ....[110]....
        /*07fc*/ 	.word	0x00007940
        /*0800*/ 	.word	0x000000ff
        /*0804*/ 	.word	0x000000d0
        /*0808*/ 	.short	0x010a
        /*080a*/ 	.byte	0x31
	.zero		1


	//   ....[111]....
        /*080c*/ 	.word	0x000079f0
        /*0810*/ 	.word	0x0000003e
        /*0814*/ 	.word	0x00000130
        /*0818*/ 	.short	0x010a
        /*081a*/ 	.byte	0xff
	.zero		1


	//   ....[112]....
        /*081c*/ 	.word	0x000081d0
        /*0820*/ 	.word	0x00000000
        /*0824*/ 	.word	0x00000000
        /*0828*/ 	.short	0x0101
        /*082a*/ 	.byte	0xff
	.zero		1


	//   ....[113]....
        /*082c*/ 	.word	0x000081e0
        /*0830*/ 	.word	0x00000004
        /*0834*/ 	.word	0x000000d0
        /*0838*/ 	.short	0x010a
        /*083a*/ 	.byte	0xff
	.zero		1


	//   ....[114]....
        /*083c*/ 	.word	0x000082a0
        /*0840*/ 	.word	0x00000004
        /*0844*/ 	.word	0x000000d0
        /*0848*/ 	.short	0x010a
        /*084a*/ 	.byte	0xff
	.zero		1


	//   ....[115]....
        /*084c*/ 	.word	0x00008a80
        /*0850*/ 	.word	0x00000000
        /*0854*/ 	.word	0x00000000
        /*0858*/ 	.short	0x0101
        /*085a*/ 	.byte	0xff
	.zero		1


	//   ....[116]....
        /*085c*/ 	.word	0x00008aa0
        /*0860*/ 	.word	0x00000002
        /*0864*/ 	.word	0x000000d0
        /*0868*/ 	.short	0x010a
        /*086a*/ 	.byte	0xff
	.zero		1


	//   ....[117]....
        /*086c*/ 	.word	0x00008b50
        /*0870*/ 	.word	0x00000002
        /*0874*/ 	.word	0x000000d0
        /*0878*/ 	.short	0x010a
        /*087a*/ 	.byte	0xff
	.zero		1


	//   ....[118]....
        /*087c*/ 	.word	0x00009320
        /*0880*/ 	.word	0x00000000
        /*0884*/ 	.word	0x00000000
        /*0888*/ 	.short	0x0101
        /*088a*/ 	.byte	0xff
	.zero		1


	//   ....[119]....
        /*088c*/ 	.word	0x00009340
        /*0890*/ 	.word	0x00000003
        /*0894*/ 	.word	0x000000d0
        /*0898*/ 	.short	0x010a
        /*089a*/ 	.byte	0xff
	.zero		1


	//   ....[120]....
        /*089c*/ 	.word	0x000093f0
        /*08a0*/ 	.word	0x00000003
        /*08a4*/ 	.word	0x000000d0
        /*08a8*/ 	.short	0x010a
        /*08aa*/ 	.byte	0xff
	.zero		1


	//   ....[121]....
        /*08ac*/ 	.word	0x000096e0
        /*08b0*/ 	.word	0x0000003e
        /*08b4*/ 	.word	0x00000000
        /*08b8*/ 	.short	0x0101
        /*08ba*/ 	.byte	0xff
	.zero		1


	//   ....[122]....
        /*08bc*/ 	.word	0x00009c00
        /*08c0*/ 	.word	0x00000000
        /*08c4*/ 	.word	0x00000000
        /*08c8*/ 	.short	0x0101
        /*08ca*/ 	.byte	0xff
	.zero		1


	//   ....[123]....
        /*08cc*/ 	.word	0x00009e80
        /*08d0*/ 	.word	0x000000ff
        /*08d4*/ 	.word	0x00000000
        /*08d8*/ 	.short	0x0101
        /*08da*/ 	.byte	0x04
	.zero		1


	//   ....[124]....
        /*08dc*/ 	.word	0x00009eb0
        /*08e0*/ 	.word	0x00000000
        /*08e4*/ 	.word	0x00000068
        /*08e8*/ 	.short	0x010a
        /*08ea*/ 	.byte	0xff
	.zero		1


	//   ....[125]....
        /*08ec*/ 	.word	0x00009f10
        /*08f0*/ 	.word	0x00000000
        /*08f4*/ 	.word	0x00000068
        /*08f8*/ 	.short	0x010a
        /*08fa*/ 	.byte	0xff
	.zero		1


	//   ....[126]....
        /*08fc*/ 	.word	0x00009f70
        /*0900*/ 	.word	0x00000000
        /*0904*/ 	.word	0x00000120
        /*0908*/ 	.short	0x010a
        /*090a*/ 	.byte	0xff
	.zero		1


	//   ....[127]....
        /*090c*/ 	.word	0x00009fd0
        /*0910*/ 	.word	0x00000000
        /*0914*/ 	.word	0x00000000
        /*0918*/ 	.short	0x010a
        /*091a*/ 	.byte	0xff
	.zero		1


	//   ....[128]....
        /*091c*/ 	.word	0x0000a030
        /*0920*/ 	.word	0x00000000
        /*0924*/ 	.word	0x00000000
        /*0928*/ 	.short	0x010a
        /*092a*/ 	.byte	0xff
	.zero		1


	//   ....[129]....
        /*092c*/ 	.word	0x0000a090
        /*0930*/ 	.word	0x00000000
        /*0934*/ 	.word	0x00000000
        /*0938*/ 	.short	0x010a
        /*093a*/ 	.byte	0xff
	.zero		1


	//   ....[130]....
        /*093c*/ 	.word	0x0000a0f0
        /*0940*/ 	.word	0x00000000
        /*0944*/ 	.word	0x00000000
        /*0948*/ 	.short	0x010a
        /*094a*/ 	.byte	0xff
	.zero		1


	//   ....[131]....
        /*094c*/ 	.word	0x0000a150
        /*0950*/ 	.word	0x00000000
        /*0954*/ 	.word	0x00000000
        /*0958*/ 	.short	0x010a
        /*095a*/ 	.byte	0xff
	.zero		1


	//   ....[132]....
        /*095c*/ 	.word	0x0000a1b0
        /*0960*/ 	.word	0x00000000
        /*0964*/ 	.word	0x00000000
        /*0968*/ 	.short	0x010a
        /*096a*/ 	.byte	0xff
	.zero		1


	//   ....[133]....
        /*096c*/ 	.word	0x0000a210
        /*0970*/ 	.word	0x00000000
        /*0974*/ 	.word	0x00000000
        /*0978*/ 	.short	0x010a
        /*097a*/ 	.byte	0xff
	.zero		1


	//   ....[134]....
        /*097c*/ 	.word	0x0000a270
        /*0980*/ 	.word	0x00000000
        /*0984*/ 	.word	0x00000000
        /*0988*/ 	.short	0x010a
        /*098a*/ 	.byte	0xff
	.zero		1


	//   ....[135]....
        /*098c*/ 	.word	0x0000a2d0
        /*0990*/ 	.word	0x00000000
        /*0994*/ 	.word	0x00000000
        /*0998*/ 	.short	0x010a
        /*099a*/ 	.byte	0xff
	.zero		1


	//   ....[136]....
        /*099c*/ 	.word	0x0000a330
        /*09a0*/ 	.word	0x00000000
        /*09a4*/ 	.word	0x00000000
        /*09a8*/ 	.short	0x010a
        /*09aa*/ 	.byte	0xff
	.zero		1


	//   ....[137]....
        /*09ac*/ 	.word	0x0000a390
        /*09b0*/ 	.word	0x00000000
        /*09b4*/ 	.word	0x00000000
        /*09b8*/ 	.short	0x010a
        /*09ba*/ 	.byte	0xff
	.zero		1


	//   ....[138]....
        /*09bc*/ 	.word	0x0000a3f0
        /*09c0*/ 	.word	0x00000000
        /*09c4*/ 	.word	0x00000000
        /*09c8*/ 	.short	0x010a
        /*09ca*/ 	.byte	0xff
	.zero		1


	//   ....[139]....
        /*09cc*/ 	.word	0x0000a450
        /*09d0*/ 	.word	0x00000004
        /*09d4*/ 	.word	0x00000128
        /*09d8*/ 	.short	0x010a
        /*09da*/ 	.byte	0xff
	.zero		1


	//   ....[140]....
        /*09dc*/ 	.word	0x0000a4b0
        /*09e0*/ 	.word	0x00000004
        /*09e4*/ 	.word	0x00000120
        /*09e8*/ 	.short	0x010a
        /*09ea*/ 	.byte	0xff
	.zero		1


	//   ....[141]....
        /*09ec*/ 	.word	0x0000a510
        /*09f0*/ 	.word	0x00000005
        /*09f4*/ 	.word	0x00000008
        /*09f8*/ 	.short	0x010a
        /*09fa*/ 	.byte	0xff
	.zero		1


	//   ....[142]....
        /*09fc*/ 	.word	0x0000a5f0
        /*0a00*/ 	.word	0x00000003
        /*0a04*/ 	.word	0x00000008
        /*0a08*/ 	.short	0x010a
        /*0a0a*/ 	.byte	0xff
	.zero		1


	//   ....[143]....
        /*0a0c*/ 	.word	0x0000a650
        /*0a10*/ 	.word	0x00000000
        /*0a14*/ 	.word	0x00000120
        /*0a18*/ 	.short	0x010a
        /*0a1a*/ 	.byte	0xff
	.zero		1


	//   ....[144]....
        /*0a1c*/ 	.word	0x0000a6b0
        /*0a20*/ 	.word	0x00000000
        /*0a24*/ 	.word	0x00000140
        /*0a28*/ 	.short	0x010a
        /*0a2a*/ 	.byte	0xff
	.zero		1


	//   ....[145]....
        /*0a2c*/ 	.word	0x0000a710
        /*0a30*/ 	.word	0x00000000
        /*0a34*/ 	.word	0x00000000
        /*0a38*/ 	.short	0x010a
        /*0a3a*/ 	.byte	0xff
	.zero		1


	//   ....[146]....
        /*0a3c*/ 	.word	0x0000a770
        /*0a40*/ 	.word	0x00000000
        /*0a44*/ 	.word	0x00000000
        /*0a48*/ 	.short	0x010a
        /*0a4a*/ 	.byte	0xff
	.zero		1


	//   ....[147]....
        /*0a4c*/ 	.word	0x0000a7d0
        /*0a50*/ 	.word	0x00000000
        /*0a54*/ 	.word	0x00000150
        /*0a58*/ 	.short	0x010a
        /*0a5a*/ 	.byte	0xff
	.zero		1


	//   ....[148]....
        /*0a5c*/ 	.word	0x0000a830
        /*0a60*/ 	.word	0x00000000
        /*0a64*/ 	.word	0x00000120
        /*0a68*/ 	.short	0x010a
        /*0a6a*/ 	.byte	0xff
	.zero		1


	//   ....[149]....
        /*0a6c*/ 	.word	0x0000a890
        /*0a70*/ 	.word	0x00000003
        /*0a74*/ 	.word	0x00000118
        /*0a78*/ 	.short	0x010a
        /*0a7a*/ 	.byte	0xff
	.zero		1


	//   ....[150]....
        /*0a7c*/ 	.word	0x0000a8f0
        /*0a80*/ 	.word	0x00000000
        /*0a84*/ 	.word	0x000000f0
        /*0a88*/ 	.short	0x010a
        /*0a8a*/ 	.byte	0xff
	.zero		1


	//   ....[151]....
        /*0a8c*/ 	.word	0x0000a950
        /*0a90*/ 	.word	0x00000000
        /*0a94*/ 	.word	0x000000f8
        /*0a98*/ 	.short	0x010a
        /*0a9a*/ 	.byte	0xff
	.zero		1


	//   ....[152]....
        /*0a9c*/ 	.word	0x0000a9b0
        /*0aa0*/ 	.word	0x00000000
        /*0aa4*/ 	.word	0x00000100
        /*0aa8*/ 	.short	0x010a
        /*0aaa*/ 	.byte	0xff
	.zero		1


	//   ....[153]....
        /*0aac*/ 	.word	0x0000aa10
        /*0ab0*/ 	.word	0x00000000
        /*0ab4*/ 	.word	0x00000108
        /*0ab8*/ 	.short	0x010a
        /*0aba*/ 	.byte	0xff
	.zero		1


	//   ....[154]....
        /*0abc*/ 	.word	0x0000aa70
        /*0ac0*/ 	.word	0x00000000
        /*0ac4*/ 	.word	0x000000f0
        /*0ac8*/ 	.short	0x010a
        /*0aca*/ 	.byte	0xff
	.zero		1


	//   ....[155]....
        /*0acc*/ 	.word	0x0000aad0
        /*0ad0*/ 	.word	0x00000000
        /*0ad4*/ 	.word	0x000000f8
        /*0ad8*/ 	.short	0x010a
        /*0ada*/ 	.byte	0xff
	.zero		1


	//   ....[156]....
        /*0adc*/ 	.word	0x0000ab30
        /*0ae0*/ 	.word	0x00000000
        /*0ae4*/ 	.word	0x00000100
        /*0ae8*/ 	.short	0x010a
        /*0aea*/ 	.byte	0xff
	.zero		1


	//   ....[157]....
        /*0aec*/ 	.word	0x0000ab90
        /*0af0*/ 	.word	0x00000000
        /*0af4*/ 	.word	0x00000120
        /*0af8*/ 	.short	0x010a
        /*0afa*/ 	.byte	0xff
	.zero		1


	//   ....[158]....
        /*0afc*/ 	.word	0x0000abf0
        /*0b00*/ 	.word	0x00000002
        /*0b04*/ 	.word	0x000000d0
        /*0b08*/ 	.short	0x010a
        /*0b0a*/ 	.byte	0xff
	.zero		1


	//   ....[159]....
        /*0b0c*/ 	.word	0x0000ac40
        /*0b10*/ 	.word	0x0000003e
        /*0b14*/ 	.word	0x00000130
        /*0b18*/ 	.short	0x010a
        /*0b1a*/ 	.byte	0xff
	.zero		1


	//   ....[160]....
        /*0b1c*/ 	.word	0x0000ac90
        /*0b20*/ 	.word	0x00000004
        /*0b24*/ 	.word	0x000000d0
        /*0b28*/ 	.short	0x010a
        /*0b2a*/ 	.byte	0xff
	.zero		1


	//   ....[161]....
        /*0b2c*/ 	.word	0x0000ace0
        /*0b30*/ 	.word	0x00000002
        /*0b34*/ 	.word	0x000000d0
        /*0b38*/ 	.short	0x010a
        /*0b3a*/ 	.byte	0xff
	.zero		1


	//   ....[162]....
        /*0b3c*/ 	.word	0x0000ad30
        /*0b40*/ 	.word	0x00000003
        /*0b44*/ 	.word	0x000000d0
        /*0b48*/ 	.short	0x010a
        /*0b4a*/ 	.byte	0xff
	.zero		1


	//----- nvinfo : EIATTR_NUM_MBARRIERS
	.align		4
.L_47:
        /*0b4c*/ 	.byte	0x03, 0x38
        /*0b4e*/ 	.short	0x002b


	//----- nvinfo : EIATTR_EXIT_INSTR_OFFSETS
	.align		4
        /*0b50*/ 	.byte	0x04, 0x1c
        /*0b52*/ 	.short	(.L_49 - .L_48)


	//   ....[0]....
.L_48:
        /*0b54*/ 	.word	0x00003640


	//   ....[1]....
        /*0b58*/ 	.word	0x000038f0


	//   ....[2]....
        /*0b5c*/ 	.word	0x00003950


	//   ....[3]....
        /*0b60*/ 	.word	0x00004be0


	//   ....[4]....
        /*0b64*/ 	.word	0x00006420


	//   ....[5]....
        /*0b68*/ 	.word	0x00006460


	//   ....[6]....
        /*0b6c*/ 	.word	0x00009d60


	//   ....[7]....
        /*0b70*/ 	.word	0x00009de0


	//   ....[8]....
        /*0b74*/ 	.word	0x00009e10


	//   ....[9]....
        /*0b78*/ 	.word	0x00009e90


	//----- nvinfo : EIATTR_MAX_THREADS
	.align		4
.L_49:
        /*0b7c*/ 	.byte	0x04, 0x05
        /*0b7e*/ 	.short	(.L_51 - .L_50)
.L_50:
        /*0b80*/ 	.word	0x00000100
        /*0b84*/ 	.word	0x00000001
        /*0b88*/ 	.word	0x00000001


	//----- nvinfo : EIATTR_CRS_STACK_SIZE
	.align		4
.L_51:
        /*0b8c*/ 	.byte	0x04, 0x1e
        /*0b8e*/ 	.short	(.L_53 - .L_52)
.L_52:
        /*0b90*/ 	.word	0x00000000


	//----- nvinfo : EIATTR_CBANK_PARAM_SIZE
	.align		4
.L_53:
        /*0b94*/ 	.byte	0x03, 0x19
        /*0b96*/ 	.short	0x0800


	//----- nvinfo : EIATTR_PARAM_CBANK
	.align		4
        /*0b98*/ 	.byte	0x04, 0x0a
        /*0b9a*/ 	.short	(.L_55 - .L_54)
	.align		4
.L_54:
        /*0b9c*/ 	.word	index@(.nv.constant0._ZN7cutlass13device_kernelINS_4conv6kernel13ConvUniversalINS1_16ConvProblemShapeILNS1_8OperatorE2ELi2EEENS1_10collective14CollectiveConvINS1_47MainloopSm100TmaUmmaWarpSpecializedImplicitGemmILS5_2ELi13ELi2ELi1ELi2EN4cute5tupleIJNSA_1CILi2EEENSC_ILi1EEESE_EEEEENSB_IJNSC_ILi128EEENSB_IJSH_EEENSB_IJNSC_ILi64EEEEEEEEENS_10bfloat16_tESM_NSA_8TiledMMAINSA_8MMA_AtomIJNSA_26SM100_MMA_F16BF16_2x1SM_SSISM_SM_fLi128ELi128ELNSA_4UMMA5MajorE1ELSR_1ELNSQ_7ScaleInE0ELSS_0EEEEEENSA_6LayoutINSB_IJSE_SE_SE_EEENSB_IJNSC_ILi0EEESX_SX_EEEEENSB_IJNSA_10UnderscoreES10_S10_EEEEENS7_6detail27Sm100ImplicitGemmTileTraitsINSA_18SM100_TMA_2SM_LOADENSA_14ComposedLayoutINSA_7SwizzleILi3ELi4ELi3EEENSA_18smem_ptr_flag_bitsILi16EEENSV_INSB_IJSJ_NSC_ILi8EEEEEENSB_IJSE_SJ_EEEEEEEvEENS14_INSA_25SM100_TMA_2SM_LOAD_IM2COLES1F_vEEEENS_8epilogue10collective18CollectiveEpilogueINS1K_23Sm100TmaWarpSpecializedILi4ELi2ELi16ELb1ELb0EEEJNSB_IJSJ_SI_SK_EEENSB_IJNSV_ISJ_SE_EENSV_INSB_IJNSC_ILi16EEESD_EEES1D_EEEEESM_NSB_IJlNSB_IJSE_llEEESX_EEESM_S1W_NS1K_6fusion15FusionCallbacksIS1O_NS1X_17LinearCombinationISM_fSM_fLNS_15FloatRoundStyleE2EEES1P_S1U_JEEENSA_5SM1004TMEM4LOAD26SM100_TMEM_LOAD_32dp32b16xENSA_13SM90_TMA_LOADENS16_INS17_ILi1ELi4ELi3EEES1A_NSV_INSB_IJS1B_S1R_EEENSB_IJS1R_SE_EEEEEEENSA_39AutoVectorizingCopyWithAssumedAlignmentILi128EEENSA_14SM90_TMA_STOREES2C_S2E_S2E_EEEvvEEEEvNT_6ParamsE)
        /*0ba0*/ 	.short	0x0380
        /*0ba2*/ 	.short	0x0800


	//----- nvinfo : EIATTR_SW_WAR
	.align		4
.L_55:
        /*0ba4*/ 	.byte	0x04, 0x36
        /*0ba6*/ 	.short	(.L_57 - .L_56)
.L_56:
        /*0ba8*/ 	.word	0x00000008
.L_57:


//--------------------- .nv.callgraph             --------------------------
	.section	.nv.callgraph,"",@"SHT_CUDA_CALLGRAPH"
	.align	4
	.sectionentsize	8
	.align		4
        /*0000*/ 	.word	0x00000000
	.align		4
        /*0004*/ 	.word	0xffffffff
	.align		4
        /*0008*/ 	.word	index@(_ZN7cutlass13device_kernelINS_4conv6kernel13ConvUniversalINS1_16ConvProblemShapeILNS1_8OperatorE2ELi2EEENS1_10collective14CollectiveConvINS1_47MainloopSm100TmaUmmaWarpSpecializedImplicitGemmILS5_2ELi13ELi2ELi1ELi2EN4cute5tupleIJNSA_1CILi2EEENSC_ILi1EEESE_EEEEENSB_IJNSC_ILi128EEENSB_IJSH_EEENSB_IJNSC_ILi64EEEEEEEEENS_10bfloat16_tESM_NSA_8TiledMMAINSA_8MMA_AtomIJNSA_26SM100_MMA_F16BF16_2x1SM_SSISM_SM_fLi128ELi128ELNSA_4UMMA5MajorE1ELSR_1ELNSQ_7ScaleInE0ELSS_0EEEEEENSA_6LayoutINSB_IJSE_SE_SE_EEENSB_IJNSC_ILi0EEESX_SX_EEEEENSB_IJNSA_10UnderscoreES10_S10_EEEEENS7_6detail27Sm100ImplicitGemmTileTraitsINSA_18SM100_TMA_2SM_LOADENSA_14ComposedLayoutINSA_7SwizzleILi3ELi4ELi3EEENSA_18smem_ptr_flag_bitsILi16EEENSV_INSB_IJSJ_NSC_ILi8EEEEEENSB_IJSE_SJ_EEEEEEEvEENS14_INSA_25SM100_TMA_2SM_LOAD_IM2COLES1F_vEEEENS_8epilogue10collective18CollectiveEpilogueINS1K_23Sm100TmaWarpSpecializedILi4ELi2ELi16ELb1ELb0EEEJNSB_IJSJ_SI_SK_EEENSB_IJNSV_ISJ_SE_EENSV_INSB_IJNSC_ILi16EEESD_EEES1D_EEEEESM_NSB_IJlNSB_IJSE_llEEESX_EEESM_S1W_NS1K_6fusion15FusionCallbacksIS1O_NS1X_17LinearCombinationISM_fSM_fLNS_15FloatRoundStyleE2EEES1P_S1U_JEEENSA_5SM1004TMEM4LOAD26SM100_TMEM_LOAD_32dp32b16xENSA_13SM90_TMA_LOADENS16_INS17_ILi1ELi4ELi3EEES1A_NSV_INSB_IJS1B_S1R_EEENSB_IJS1R_SE_EEEEEEENSA_39AutoVectorizingCopyWithAssumedAlignmentILi128EEENSA_14SM90_TMA_STOREES2C_S2E_S2E_EEEvvEEEEvNT_6ParamsE)
	.align		4
        /*000c*/ 	.word	index@(__assertfail)
	.align		4
        /*0010*/ 	.word	0x00000000
	.align		4
        /*0014*/ 	.word	0xfffffffe
	.align		4
        /*0018*/ 	.word	0x00000000
	.align		4
        /*001c*/ 	.word	0xfffffffd
	.align		4
        /*0020*/ 	.word	0x00000000
	.align		4
        /*0024*/ 	.word	0xfffffffc


//--------------------- .nv.constant4             --------------------------
	.section	.nv.constant4,"a",@progbits
	.align	8
	.align		8
.nv.constant4:
        /*0000*/ 	.dword	__assertfail
	.align		8
        /*0008*/ 	.dword	__unnamed_1
	.align		8
        /*0010*/ 	.dword	__unnamed_2
	.align		8
        /*0018*/ 	.dword	_ZN39_INTERNAL_e85719c3_4_k_cu_9136d30c_31864cuda3std3__45__cpo5beginE
	.align		8
        /*0020*/ 	.dword	_ZN39_INTERNAL_e85719c3_4_k_cu_9136d30c_31864cuda3std3__45__cpo3endE
	.align		8
        /*0028*/ 	.dword	_ZN39_INTERNAL_e85719c3_4_k_cu_9136d30c_31864cuda3std3__45__cpo6cbeginE
	.align		8
        /*0030*/ 	.dword	_ZN39_INTERNAL_e85719c3_4_k_cu_9136d30c_31864cuda3std3__45__cpo4cendE
	.align		8
        /*0038*/ 	.dword	_ZN39_INTERNAL_e85719c3_4_k_cu_9136d30c_31864cuda3std3__441_GLOBAL__N__e85719c3_4_k_cu_9136d30c_31866ignoreE
	.align		8
        /*0040*/ 	.dword	_ZN39_INTERNAL_e85719c3_4_k_cu_9136d30c_31864cuda3std3__419piecewise_constructE
	.align		8
        /*0048*/ 	.dword	_ZN39_INTERNAL_e85719c3_4_k_cu_9136d30c_31864cuda3std3__48in_placeE
	.align		8
        /*0050*/ 	.dword	_ZN39_INTERNAL_e85719c3_4_k_cu_9136d30c_31864cuda3std6ranges3__45__cpo4swapE
	.align		8
        /*0058*/ 	.dword	_ZN39_INTERNAL_e85719c3_4_k_cu_9136d30c_31864cuda3std6ranges3__45__cpo9iter_moveE
	.align		8
        /*0060*/ 	.dword	_ZN39_INTERNAL_e85719c3_4_k_cu_9136d30c_31864cute7productE
	.align		8
        /*0068*/ 	.dword	_ZN39_INTERNAL_e85719c3_4_k_cu_9136d30c_31864cute1_E
	.align		8
        /*0070*/ 	.dword	$str$27
	.align		8
        /*0078*/ 	.dword	$str$28
	.align		8
        /*0080*/ 	.dword	$str$29
	.align		8
        /*0088*/ 	.dword	$str$30


//--------------------- .text._ZN7cutlass13device_kernelINS_4conv6kernel13ConvUniversalINS1_16ConvProblemShapeILNS1_8OperatorE2ELi2EEENS1_10collective14CollectiveConvINS1_47MainloopSm100TmaUmmaWarpSpecializedImplicitGemmILS5_2ELi13ELi2ELi1ELi2EN4cute5tupleIJNSA_1CILi2EEENSC_ILi1EEESE_EEEEENSB_IJNSC_ILi128EEENSB_IJSH_EEENSB_IJNSC_ILi64EEEEEEEEENS_10bfloat16_tESM_NSA_8TiledMMAINSA_8MMA_AtomIJNSA_26SM100_MMA_F16BF16_2x1SM_SSISM_SM_fLi128ELi128ELNSA_4UMMA5MajorE1ELSR_1ELNSQ_7ScaleInE0ELSS_0EEEEEENSA_6LayoutINSB_IJSE_SE_SE_EEENSB_IJNSC_ILi0EEESX_SX_EEEEENSB_IJNSA_10UnderscoreES10_S10_EEEEENS7_6detail27Sm100ImplicitGemmTileTraitsINSA_18SM100_TMA_2SM_LOADENSA_14ComposedLayoutINSA_7SwizzleILi3ELi4ELi3EEENSA_18smem_ptr_flag_bitsILi16EEENSV_INSB_IJSJ_NSC_ILi8EEEEEENSB_IJSE_SJ_EEEEEEEvEENS14_INSA_25SM100_TMA_2SM_LOAD_IM2COLES1F_vEEEENS_8epilogue10collective18CollectiveEpilogueINS1K_23Sm100TmaWarpSpecializedILi4ELi2ELi16ELb1ELb0EEEJNSB_IJSJ_SI_SK_EEENSB_IJNSV_ISJ_SE_EENSV_INSB_IJNSC_ILi16EEESD_EEES1D_EEEEESM_NSB_IJlNSB_IJSE_llEEESX_EEESM_S1W_NS1K_6fusion15FusionCallbacksIS1O_NS1X_17LinearCombinationISM_fSM_fLNS_15FloatRoundStyleE2EEES1P_S1U_JEEENSA_5SM1004TMEM4LOAD26SM100_TMEM_LOAD_32dp32b16xENSA_13SM90_TMA_LOADENS16_INS17_ILi1ELi4ELi3EEES1A_NSV_INSB_IJS1B_S1R_EEENSB_IJS1R_SE_EEEEEEENSA_39AutoVectorizingCopyWithAssumedAlignmentILi128EEENSA_14SM90_TMA_STOREES2C_S2E_S2E_EEEvvEEEEvNT_6ParamsE --------------------------
	.section	.text._ZN7cutlass13device_kernelINS_4conv6kernel13ConvUniversalINS1_16ConvProblemShapeILNS1_8OperatorE2ELi2EEENS1_10collective14CollectiveConvINS1_47MainloopSm100TmaUmmaWarpSpecializedImplicitGemmILS5_2ELi13ELi2ELi1ELi2EN4cute5tupleIJNSA_1CILi2EEENSC_ILi1EEESE_EEEEENSB_IJNSC_ILi128EEENSB_IJSH_EEENSB_IJNSC_ILi64EEEEEEEEENS_10bfloat16_tESM_NSA_8TiledMMAINSA_8MMA_AtomIJNSA_26SM100_MMA_F16BF16_2x1SM_SSISM_SM_fLi128ELi128ELNSA_4UMMA5MajorE1ELSR_1ELNSQ_7ScaleInE0ELSS_0EEEEEENSA_6LayoutINSB_IJSE_SE_SE_EEENSB_IJNSC_ILi0EEESX_SX_EEEEENSB_IJNSA_10UnderscoreES10_S10_EEEEENS7_6detail27Sm100ImplicitGemmTileTraitsINSA_18SM100_TMA_2SM_LOADENSA_14ComposedLayoutINSA_7SwizzleILi3ELi4ELi3EEENSA_18smem_ptr_flag_bitsILi16EEENSV_INSB_IJSJ_NSC_ILi8EEEEEENSB_IJSE_SJ_EEEEEEEvEENS14_INSA_25SM100_TMA_2SM_LOAD_IM2COLES1F_vEEEENS_8epilogue10collective18CollectiveEpilogueINS1K_23Sm100TmaWarpSpecializedILi4ELi2ELi16ELb1ELb0EEEJNSB_IJSJ_SI_SK_EEENSB_IJNSV_ISJ_SE_EENSV_INSB_IJNSC_ILi16EEESD_EEES1D_EEEEESM_NSB_IJlNSB_IJSE_llEEESX_EEESM_S1W_NS1K_6fusion15FusionCallbacksIS1O_NS1X_17LinearCombinationISM_fSM_fLNS_15FloatRoundStyleE2EEES1P_S1U_JEEENSA_5SM1004TMEM4LOAD26SM100_TMEM_LOAD_32dp32b16xENSA_13SM90_TMA_LOADENS16_INS17_ILi1ELi4ELi3EEES1A_NSV_INSB_IJS1B_S1R_EEENSB_IJS1R_SE_EEEEEEENSA_39AutoVectorizingCopyWithAssumedAlignmentILi128EEENSA_14SM90_TMA_STOREES2C_S2E_S2E_EEEvvEEEEvNT_6ParamsE,"ax",@progbits
	.align	128
.text._ZN7cutlass13device_kernelINS_4conv6kernel13ConvUniversalINS1_16ConvProblemShapeILNS1_8OperatorE2ELi2EEENS1_10collective14CollectiveConvINS1_47MainloopSm100TmaUmmaWarpSpecializedImplicitGemmILS5_2ELi13ELi2ELi1ELi2EN4cute5tupleIJNSA_1CILi2EEENSC_ILi1EEESE_EEEEENSB_IJNSC_ILi128EEENSB_IJSH_EEENSB_IJNSC_ILi64EEEEEEEEENS_10bfloat16_tESM_NSA_8TiledMMAINSA_8MMA_AtomIJNSA_26SM100_MMA_F16BF16_2x1SM_SSISM_SM_fLi128ELi128ELNSA_4UMMA5MajorE1ELSR_1ELNSQ_7ScaleInE0ELSS_0EEEEEENSA_6LayoutINSB_IJSE_SE_SE_EEENSB_IJNSC_ILi0EEESX_SX_EEEEENSB_IJNSA_10UnderscoreES10_S10_EEEEENS7_6detail27Sm100ImplicitGemmTileTraitsINSA_18SM100_TMA_2SM_LOADENSA_14ComposedLayoutINSA_7SwizzleILi3ELi4ELi3EEENSA_18smem_ptr_flag_bitsILi16EEENSV_INSB_IJSJ_NSC_ILi8EEEEEENSB_IJSE_SJ_EEEEEEEvEENS14_INSA_25SM100_TMA_2SM_LOAD_IM2COLES1F_vEEEENS_8epilogue10collective18CollectiveEpilogueINS1K_23Sm100TmaWarpSpecializedILi4ELi2ELi16ELb1ELb0EEEJNSB_IJSJ_SI_SK_EEENSB_IJNSV_ISJ_SE_EENSV_INSB_IJNSC_ILi16EEESD_EEES1D_EEEEESM_NSB_IJlNSB_IJSE_llEEESX_EEESM_S1W_NS1K_6fusion15FusionCallbacksIS1O_NS1X_17LinearCombinationISM_fSM_fLNS_15FloatRoundStyleE2EEES1P_S1U_JEEENSA_5SM1004TMEM4LOAD26SM100_TMEM_LOAD_32dp32b16xENSA_13SM90_TMA_LOADENS16_INS17_ILi1ELi4ELi3EEES1A_NSV_INSB_IJS1B_S1R_EEENSB_IJS1R_SE_EEEEEEENSA_39AutoVectorizingCopyWithAssumedAlignmentILi128EEENSA_14SM90_TMA_STOREES2C_S2E_S2E_EEEvvEEEEvNT_6ParamsE:
        .type           _ZN7cutlass13device_kernelINS_4conv6kernel13ConvUniversalINS1_16ConvProblemShapeILNS1_8OperatorE2ELi2EEENS1_10collective14CollectiveConvINS1_47MainloopSm100TmaUmmaWarpSpecializedImplicitGemmILS5_2ELi13ELi2ELi1ELi2EN4cute5tupleIJNSA_1CILi2EEENSC_ILi1EEESE_EEEEENSB_IJNSC_ILi128EEENSB_IJSH_EEENSB_IJNSC_ILi64EEEEEEEEENS_10bfloat16_tESM_NSA_8TiledMMAINSA_8MMA_AtomIJNSA_26SM100_MMA_F16BF16_2x1SM_SSISM_SM_fLi128ELi128ELNSA_4UMMA5MajorE1ELSR_1ELNSQ_7ScaleInE0ELSS_0EEEEEENSA_6LayoutINSB_IJSE_SE_SE_EEENSB_IJNSC_ILi0EEESX_SX_EEEEENSB_IJNSA_10UnderscoreES10_S10_EEEEENS7_6detail27Sm100ImplicitGemmTileTraitsINSA_18SM100_TMA_2SM_LOADENSA_14ComposedLayoutINSA_7SwizzleILi3ELi4ELi3EEENSA_18smem_ptr_flag_bitsILi16EEENSV_INSB_IJSJ_NSC_ILi8EEEEEENSB_IJSE_SJ_EEEEEEEvEENS14_INSA_25SM100_TMA_2SM_LOAD_IM2COLES1F_vEEEENS_8epilogue10collective18CollectiveEpilogueINS1K_23Sm100TmaWarpSpecializedILi4ELi2ELi16ELb1ELb0EEEJNSB_IJSJ_SI_SK_EEENSB_IJNSV_ISJ_SE_EENSV_INSB_IJNSC_ILi16EEESD_EEES1D_EEEEESM_NSB_IJlNSB_IJSE_llEEESX_EEESM_S1W_NS1K_6fusion15FusionCallbacksIS1O_NS1X_17LinearCombinationISM_fSM_fLNS_15FloatRoundStyleE2EEES1P_S1U_JEEENSA_5SM1004TMEM4LOAD26SM100_TMEM_LOAD_32dp32b16xENSA_13SM90_TMA_LOADENS16_INS17_ILi1ELi4ELi3EEES1A_NSV_INSB_IJS1B_S1R_EEENSB_IJS1R_SE_EEEEEEENSA_39AutoVectorizingCopyWithAssumedAlignmentILi128EEENSA_14SM90_TMA_STOREES2C_S2E_S2E_EEEvvEEEEvNT_6ParamsE,@function
        .size           _ZN7cutlass13device_kernelINS_4conv6kernel13ConvUniversalINS1_16ConvProblemShapeILNS1_8OperatorE2ELi2EEENS1_10collective14CollectiveConvINS1_47MainloopSm100TmaUmmaWarpSpecializedImplicitGemmILS5_2ELi13ELi2ELi1ELi2EN4cute5tupleIJNSA_1CILi2EEENSC_ILi1EEESE_EEEEENSB_IJNSC_ILi128EEENSB_IJSH_EEENSB_IJNSC_ILi64EEEEEEEEENS_10bfloat16_tESM_NSA_8TiledMMAINSA_8MMA_AtomIJNSA_26SM100_MMA_F16BF16_2x1SM_SSISM_SM_fLi128ELi128ELNSA_4UMMA5MajorE1ELSR_1ELNSQ_7ScaleInE0ELSS_0EEEEEENSA_6LayoutINSB_IJSE_SE_SE_EEENSB_IJNSC_ILi0EEESX_SX_EEEEENSB_IJNSA_10UnderscoreES10_S10_EEEEENS7_6detail27Sm100ImplicitGemmTileTraitsINSA_18SM100_TMA_2SM_LOADENSA_14ComposedLayoutINSA_7SwizzleILi3ELi4ELi3EEENSA_18smem_ptr_flag_bitsILi16EEENSV_INSB_IJSJ_NSC_ILi8EEEEEENSB_IJSE_SJ_EEEEEEEvEENS14_INSA_25SM100_TMA_2SM_LOAD_IM2COLES1F_vEEEENS_8epilogue10collective18CollectiveEpilogueINS1K_23Sm100TmaWarpSpecializedILi4ELi2ELi16ELb1ELb0EEEJNSB_IJSJ_SI_SK_EEENSB_IJNSV_ISJ_SE_EENSV_INSB_IJNSC_ILi16EEESD_EEES1D_EEEEESM_NSB_IJlNSB_IJSE_llEEESX_EEESM_S1W_NS1K_6fusion15FusionCallbacksIS1O_NS1X_17LinearCombinationISM_fSM_fLNS_15FloatRoundStyleE2EEES1P_S1U_JEEENSA_5SM1004TMEM4LOAD26SM100_TMEM_LOAD_32dp32b16xENSA_13SM90_TMA_LOADENS16_INS17_ILi1ELi4ELi3EEES1A_NSV_INSB_IJS1B_S1R_EEENSB_IJS1R_SE_EEEEEEENSA_39AutoVectorizingCopyWithAssumedAlignmentILi128EEENSA_14SM90_TMA_STOREES2C_S2E_S2E_EEEvvEEEEvNT_6ParamsE,(.L_x_215 - _ZN7cutlass13device_kernelINS_4conv6kernel13ConvUniversalINS1_16ConvProblemShapeILNS1_8OperatorE2ELi2EEENS1_10collective14CollectiveConvINS1_47MainloopSm100TmaUmmaWarpSpecializedImplicitGemmILS5_2ELi13ELi2ELi1ELi2EN4cute5tupleIJNSA_1CILi2EEENSC_ILi1EEESE_EEEEENSB_IJNSC_ILi128EEENSB_IJSH_EEENSB_IJNSC_ILi64EEEEEEEEENS_10bfloat16_tESM_NSA_8TiledMMAINSA_8MMA_AtomIJNSA_26SM100_MMA_F16BF16_2x1SM_SSISM_SM_fLi128ELi128ELNSA_4UMMA5MajorE1ELSR_1ELNSQ_7ScaleInE0ELSS_0EEEEEENSA_6LayoutINSB_IJSE_SE_SE_EEENSB_IJNSC_ILi0EEESX_SX_EEEEENSB_IJNSA_10UnderscoreES10_S10_EEEEENS7_6detail27Sm100ImplicitGemmTileTraitsINSA_18SM100_TMA_2SM_LOADENSA_14ComposedLayoutINSA_7SwizzleILi3ELi4ELi3EEENSA_18smem_ptr_flag_bitsILi16EEENSV_INSB_IJSJ_NSC_ILi8EEEEEENSB_IJSE_SJ_EEEEEEEvEENS14_INSA_25SM100_TMA_2SM_LOAD_IM2COLES1F_vEEEENS_8epilogue10collective18CollectiveEpilogueINS1K_23Sm100TmaWarpSpecializedILi4ELi2ELi16ELb1ELb0EEEJNSB_IJSJ_SI_SK_EEENSB_IJNSV_ISJ_SE_EENSV_INSB_IJNSC_ILi16EEESD_EEES1D_EEEEESM_NSB_IJlNSB_IJSE_llEEESX_EEESM_S1W_NS1K_6fusion15FusionCallbacksIS1O_NS1X_17LinearCombinationISM_fSM_fLNS_15FloatRoundStyleE2EEES1P_S1U_JEEENSA_5SM1004TMEM4LOAD26SM100_TMEM_LOAD_32dp32b16xENSA_13SM90_TMA_LOADENS16_INS17_ILi1ELi4ELi3EEES1A_NSV_INSB_IJS1B_S1R_EEENSB_IJS1R_SE_EEEEEEENSA_39AutoVectorizingCopyWithAssumedAlignmentILi128EEENSA_14SM90_TMA_STOREES2C_S2E_S2E_EEEvvEEEEvNT_6ParamsE)
        .other          _ZN7cutlass13device_kernelINS_4conv6kernel13ConvUniversalINS1_16ConvProblemShapeILNS1_8OperatorE2ELi2EEENS1_10collective14CollectiveConvINS1_47MainloopSm100TmaUmmaWarpSpecializedImplicitGemmILS5_2ELi13ELi2ELi1ELi2EN4cute5tupleIJNSA_1CILi2EEENSC_ILi1EEESE_EEEEENSB_IJNSC_ILi128EEENSB_IJSH_EEENSB_IJNSC_ILi64EEEEEEEEENS_10bfloat16_tESM_NSA_8TiledMMAINSA_8MMA_AtomIJNSA_26SM100_MMA_F16BF16_2x1SM_SSISM_SM_fLi128ELi128ELNSA_4UMMA5MajorE1ELSR_1ELNSQ_7ScaleInE0ELSS_0EEEEEENSA_6LayoutINSB_IJSE_SE_SE_EEENSB_IJNSC_ILi0EEESX_SX_EEEEENSB_IJNSA_10UnderscoreES10_S10_EEEEENS7_6detail27Sm100ImplicitGemmTileTraitsINSA_18SM100_TMA_2SM_LOADENSA_14ComposedLayoutINSA_7SwizzleILi3ELi4ELi3EEENSA_18smem_ptr_flag_bitsILi16EEENSV_INSB_IJSJ_NSC_ILi8EEEEEENSB_IJSE_SJ_EEEEEEEvEENS14_INSA_25SM100_TMA_2SM_LOAD_IM2COLES1F_vEEEENS_8epilogue10collective18CollectiveEpilogueINS1K_23Sm100TmaWarpSpecializedILi4ELi2ELi16ELb1ELb0EEEJNSB_IJSJ_SI_SK_EEENSB_IJNSV_ISJ_SE_EENSV_INSB_IJNSC_ILi16EEESD_EEES1D_EEEEESM_NSB_IJlNSB_IJSE_llEEESX_EEESM_S1W_NS1K_6fusion15FusionCallbacksIS1O_NS1X_17LinearCombinationISM_fSM_fLNS_15FloatRoundStyleE2EEES1P_S1U_JEEENSA_5SM1004TMEM4LOAD26SM100_TMEM_LOAD_32dp32b16xENSA_13SM90_TMA_LOADENS16_INS17_ILi1ELi4ELi3EEES1A_NSV_INSB_IJS1B_S1R_EEENSB_IJS1R_SE_EEEEEEENSA_39AutoVectorizingCopyWithAssumedAlignmentILi128EEENSA_14SM90_TMA_STOREES2C_S2E_S2E_EEEvvEEEEvNT_6ParamsE,@"STO_CUDA_ENTRY STV_DEFAULT"
_ZN7cutlass13device_kernelINS_4conv6kernel13ConvUniversalINS1_16ConvProblemShapeILNS1_8OperatorE2ELi2EEENS1_10collective14CollectiveConvINS1_47MainloopSm100TmaUmmaWarpSpecializedImplicitGemmILS5_2ELi13ELi2ELi1ELi2EN4cute5tupleIJNSA_1CILi2EEENSC_ILi1EEESE_EEEEENSB_IJNSC_ILi128EEENSB_IJSH_EEENSB_IJNSC_ILi64EEEEEEEEENS_10bfloat16_tESM_NSA_8TiledMMAINSA_8MMA_AtomIJNSA_26SM100_MMA_F16BF16_2x1SM_SSISM_SM_fLi128ELi128ELNSA_4UMMA5MajorE1ELSR_1ELNSQ_7ScaleInE0ELSS_0EEEEEENSA_6LayoutINSB_IJSE_SE_SE_EEENSB_IJNSC_ILi0EEESX_SX_EEEEENSB_IJNSA_10UnderscoreES10_S10_EEEEENS7_6detail27Sm100ImplicitGemmTileTraitsINSA_18SM100_TMA_2SM_LOADENSA_14ComposedLayoutINSA_7SwizzleILi3ELi4ELi3EEENSA_18smem_ptr_flag_bitsILi16EEENSV_INSB_IJSJ_NSC_ILi8EEEEEENSB_IJSE_SJ_EEEEEEEvEENS14_INSA_25SM100_TMA_2SM_LOAD_IM2COLES1F_vEEEENS_8epilogue10collective18CollectiveEpilogueINS1K_23Sm100TmaWarpSpecializedILi4ELi2ELi16ELb1ELb0EEEJNSB_IJSJ_SI_SK_EEENSB_IJNSV_ISJ_SE_EENSV_INSB_IJNSC_ILi16EEESD_EEES1D_EEEEESM_NSB_IJlNSB_IJSE_llEEESX_EEESM_S1W_NS1K_6fusion15FusionCallbacksIS1O_NS1X_17LinearCombinationISM_fSM_fLNS_15FloatRoundStyleE2EEES1P_S1U_JEEENSA_5SM1004TMEM4LOAD26SM100_TMEM_LOAD_32dp32b16xENSA_13SM90_TMA_LOADENS16_INS17_ILi1ELi4ELi3EEES1A_NSV_INSB_IJS1B_S1R_EEENSB_IJS1R_SE_EEEEEEENSA_39AutoVectorizingCopyWithAssumedAlignmentILi128EEENSA_14SM90_TMA_STOREES2C_S2E_S2E_EEEvvEEEEvNT_6ParamsE:
[----:B------:R-:W1:Y:S01]  /*0000*/  LDC R1, c[0x0][0x37c] ;  /* 0x0000df00ff017b82 */ /* 0x000e620000000800 */
[----:B------:R-:W2:Y:S01]  /*0010*/  S2R R59, SR_TID.X ;  /* 0x00000000003b7919 */ /* 0x000ea20000002100 */
[----:B------:R-:W3:Y:S06]  /*0020*/  LDCU.64 UR8, c[0x0][0x890] ;  /* 0x00011200ff0877ac */ /* 0x000eec0008000a00 */
[----:B------:R-:W4:Y:S01]  /*0030*/  S2UR UR4, SR_CgaCtaId ;  /* 0x00000000000479c3 */ /* 0x000f220000008800 */
[----:B-1----:R-:W-:Y:S01]  /*0040*/  VIADD R1, R1, 0xfffffff8 ;  /* 0xfffffff801017836 */ /* 0x002fe20000000000 */
[----:B------:R-:W-:-:S02]  /*0050*/  PRMT R49, RZ, 0x7610, R49 ;  /* 0x00007610ff317816 */ /* 0x000fc40000000031 */
[----:B------:R-:W-:Y:S02]  /*0060*/  ELECT P1, URZ, PT ;  /* 0x0000000000ff782f */ /* 0x000fe40003820000 */
[----:B------:R-:W-:Y:S01]  /*0070*/  R2UR UR48, R1 ;  /* 0x00000000013072ca */ /* 0x000fe200000e0000 */
[----:B---3--:R-:W-:-:S04]  /*0080*/  UISETP.NE.U32.AND UP0, UPT, UR8, URZ, UPT ;  /* 0x000000ff0800728c */ /* 0x008fc8000bf05070 */
[----:B------:R-:W-:Y:S02]  /*0090*/  UISETP.NE.AND.EX UP0, UPT, UR9, URZ, UPT, UP0 ;  /* 0x000000ff0900728c */ /* 0x000fe4000bf05300 */
[----:B----4-:R-:W-:Y:S02]  /*00a0*/  ULOP3.LUT UR41, UR4, 0x1, URZ, 0xc0, !UPT ;  /* 0x0000000104297892 */ /* 0x010fe4000f8ec0ff */
[----:B------:R-:W-:Y:S01]  /*00b0*/  ULOP3.LUT UR40, UR4, 0x1, URZ, 0x3c, !UPT ;  /* 0x0000000104287892 */ /* 0x000fe2000f8e3cff */
[----:B--2---:R-:W-:-:S05]  /*00c0*/  SHF.R.U32.HI R50, RZ, 0x5, R59 ;  /* 0x00000005ff327819 */ /* 0x004fca000001163b */
[----:B------:R-:W1:Y:S02]  /*00d0*/  SHFL.IDX PT, R0, R50, RZ, 0x1f ;  /* 0x00001fff32007589 */ /* 0x000e6400000e0000 */
[----:B-1----:R-:W-:Y:S01]  /*00e0*/  R2UR UR18, R0 ;  /* 0x00000000001272ca */ /* 0x002fe200000e0000 */
[----:B------:R-:W-:-:S14]  /*00f0*/  BRA.U UP0, `(.L_x_0) ;  /* 0x0000000100307547 */ /* 0x000fdc000b800000 */
[----:B------:R-:W1:Y:S02]  /*0100*/  LDCU.64 UR4, c[0x0][0x888] ;  /* 0x00011100ff0477ac */ /* 0x000e640008000a00 */
[----:B-1----:R-:W-:-:S04]  /*0110*/  UISETP.NE.U32.AND UP0, UPT, UR4, URZ, UPT ;  /* 0x000000ff0400728c */ /* 0x002fc8000bf05070 */
[----:B------:R-:W-:-:S09]  /*0120*/  UISETP.NE.AND.EX UP0, UPT, UR5, URZ, UPT, UP0 ;  /* 0x000000ff0500728c */ /* 0x000fd2000bf05300 */
[----:B------:R-:W-:Y:S05]  /*0130*/  BRA.U !UP0, `(.L_x_1) ;  /* 0x0000000108147547 */ /* 0x000fea000b800000 */
[----:B------:R-:W1:Y:S01]  /*0140*/  LDC.64 R26, c[0x0][0x888] ;  /* 0x00022200ff1a7b82 */ /* 0x000e620000000a00 */
[----:B------:R-:W1:Y:S02]  /*0150*/  LDCU.64 UR4, c[0x0][0x358] ;  /* 0x00006b00ff0477ac */ /* 0x000e640008000a00 */
[----:B-1----:R1:W5:Y:S01]  /*0160*/  LDG.E R26, desc[UR4][R26.64] ;  /* 0x000000041a1a7981 */ /* 0x002362000c1e1900 */
[----:B------:R-:W-:Y:S01]  /*0170*/  HFMA2 R49, -RZ, RZ, 0, 5.9604644775390625e-08 ;  /* 0x00000001ff317431 */ /* 0x000fe200000001ff */
[----:B------:R-:W-:Y:S05]  /*0180*/  BRA `(.L_x_0) ;  /* 0x00000000000c7947 */ /* 0x000fea0003800000 */
.L_x_1:
[----:B------:R-:W1:Y:S01]  /*0190*/  LDCU UR4, c[0x0][0x880] ;  /* 0x00011000ff0477ac */ /* 0x000e620008000800 */
[----:B------:R-:W-:Y:S01]  /*01a0*/  HFMA2 R49, -RZ, RZ, 0, 5.9604644775390625e-08 ;  /* 0x00000001ff317431 */ /* 0x000fe200000001ff */
[----:B-1----:R-:W-:-:S07]  /*01b0*/  MOV R26, UR4 ;  /* 0x00000004001a7c02 */ /* 0x002fce0008000f00 */
.L_x_0:
[----:B------:R-:W2:Y:S02]  /*01c0*/  LDCU.64 UR4, c[0x0][0x8b0] ;  /* 0x00011600ff0477ac */ /* 0x000ea40008000a00 */
[----:B--2---:R-:W-:-:S04]  /*01d0*/  UISETP.NE.U32.AND UP0, UPT, UR4, URZ, UPT ;  /* 0x000000ff0400728c */ /* 0x004fc8000bf05070 */
[----:B------:R-:W-:-:S09]  /*01e0*/  UISETP.NE.AND.EX UP0, UPT, UR5, URZ, UPT, UP0 ;  /* 0x000000ff0500728c */ /* 0x000fd2000bf05300 */
[----:B------:R-:W-:Y:S05]  /*01f0*/  BRA.U UP0, `(.L_x_2) ;  /* 0x0000000100287547 */ /* 0x000fea000b800000 */
[----:B------:R-:W2:Y:S02]  /*0200*/  LDCU.64 UR4, c[0x0][0x8a8] ;  /* 0x00011500ff0477ac */ /* 0x000ea40008000a00 */
[----:B--2---:R-:W-:-:S04]  /*0210*/  UISETP.NE.U32.AND UP0, UPT, UR4, URZ, UPT ;  /* 0x000000ff0400728c */ /* 0x004fc8000bf05070 */
[----:B------:R-:W-:-:S09]  /*0220*/  UISETP.NE.AND.EX UP0, UPT, UR5, URZ, UPT, UP0 ;  /* 0x000000ff0500728c */ /* 0x000fd2000bf05300 */
[----:B------:R-:W-:Y:S05]  /*0230*/  BRA.U !UP0, `(.L_x_3) ;  /* 0x0000000108107547 */ /* 0x000fea000b800000 */
[----:B------:R-:W2:Y:S01]  /*0240*/  LDC.64 R24, c[0x0][0x8a8] ;  /* 0x00022a00ff187b82 */ /* 0x000ea20000000a00 */
[----:B------:R-:W2:Y:S02]  /*0250*/  LDCU.64 UR4, c[0x0][0x358] ;  /* 0x00006b00ff0477ac */ /* 0x000ea40008000a00 */
[----:B--2---:R2:W5:Y:S01]  /*0260*/  LDG.E R24, desc[UR4][R24.64] ;  /* 0x0000000418187981 */ /* 0x004562000c1e1900 */
[----:B------:R-:W-:Y:S05]  /*0270*/  BRA `(.L_x_2) ;  /* 0x0000000000087947 */ /* 0x000fea0003800000 */
.L_x_3:
[----:B------:R-:W2:Y:S02]  /*0280*/  LDCU UR4, c[0x0][0x8a0] ;  /* 0x00011400ff0477ac */ /* 0x000ea40008000800 */
[----:B--2---:R-:W-:Y:S02]  /*0290*/  MOV R24, UR4 ;  /* 0x0000000400187c02 */ /* 0x004fe40008000f00 */
.L_x_2:
[----:B------:R-:W-:Y:S01]  /*02a0*/  IMAD.U32 R0, RZ, RZ, UR18 ;  /* 0x00000012ff007e24 */ /* 0x000fe2000f8e00ff */
[----:B------:R-:W-:Y:S04]  /*02b0*/  BSSY.RECONVERGENT B0, `(.L_x_4) ;  /* 0x000000c000007945 */ /* 0x000fe80003800200 */
[C---:B------:R-:W-:Y:S02]  /*02c0*/  ISETP.NE.OR P2, PT, R0.reuse, 0x1, !P1 ;  /* 0x000000010000780c */ /* 0x040fe40004f45670 */
[----:B------:R-:W-:-:S11]  /*02d0*/  ISETP.NE.OR P0, PT, R0, 0x3, !P1 ;  /* 0x000000030000780c */ /* 0x000fd60004f05670 */
[----:B------:R-:W-:Y:S05]  /*02e0*/  @P2 BRA `(.L_x_5) ;  /* 0x0000000000202947 */ /* 0x000fea0003800000 */
[----:B------:R-:W3:Y:S02]  /*02f0*/  LDCU.64 UR4, c[0x0][0x348] ;  /* 0x00006900ff0477ac */ /* 0x000ee40008000a00 */
[----:B---3--:R-:W-:Y:S02]  /*0300*/  UIADD3 UR6, UP1, UPT, UR4, 0x80, URZ ;  /* 0x0000008004067890 */ /* 0x008fe4000ff3e0ff */
[----:B------:R-:W-:Y:S02]  /*0310*/  UIADD3 UR4, UP0, UPT, UR4, 0x180, URZ ;  /* 0x0000018004047890 */ /* 0x000fe4000ff1e0ff */
[----:B------:R-:W-:Y:S02]  /*0320*/  UIADD3.X UR7, UPT, UPT, URZ, UR5, URZ, UP1, !UPT ;  /* 0x00000005ff077290 */ /* 0x000fe40008ffe4ff */
[----:B------:R-:W-:-:S07]  /*0330*/  UIADD3.X UR5, UPT, UPT, URZ, UR5, URZ, UP0, !UPT ;  /* 0x00000005ff057290 */ /* 0x000fce00087fe4ff */
[----:B------:R3:W-:Y:S02]  /*0340*/  UTMACCTL.PF [UR6] ;  /* 0x00000000060079b9 */ /* 0x0007e40008040000 */
[----:B------:R3:W-:Y:S02]  /*0350*/  UTMACCTL.PF [UR4] ;  /* 0x00000000040079b9 */ /* 0x0007e40008040000 */
[----:B---3--:R-:W-:Y:S01]  /*0360*/  NOP ;  /* 0x0000000000007918 */ /* 0x008fe20000000000 */
.L_x_5:
[----:B------:R-:W-:Y:S05]  /*0370*/  BSYNC.RECONVERGENT B0 ;  /* 0x0000000000007941 */ /* 0x000fea0003800200 */
.L_x_4:
[----:B------:R-:W-:Y:S04]  /*0380*/  BSSY.RECONVERGENT B0, `(.L_x_6) ;  /* 0x000000a000007945 */ /* 0x000fe80003800200 */
        /* <DEDUP_REMOVED lines=9> */
.L_x_7:
[----:B------:R-:W-:Y:S05]  /*0420*/  BSYNC.RECONVERGENT B0 ;  /* 0x0000000000007941 */ /* 0x000fea0003800200 */
.L_x_6:
[----:B------:R-:W3:Y:S01]  /*0430*/  LDCU.64 UR4, c[0x0][0x888] ;  /* 0x00011100ff0477ac */ /* 0x000ee20008000a00 */
[----:B------:R-:W-:Y:S02]  /*0440*/  UISETP.EQ.U32.AND UP2, UPT, UR8, URZ, UPT ;  /* 0x000000ff0800728c */ /* 0x000fe4000bf42070 */
[----:B------:R-:W-:Y:S02]  /*0450*/  UPLOP3.LUT UP3, UPT, UPT, UPT, UPT, 0x80, 0x8 ;  /* 0x000000000008789c */ /* 0x000fe40003f6f070 */
[----:B---3--:R-:W-:-:S04]  /*0460*/  UISETP.NE.U32.AND UP0, UPT, UR4, URZ, UPT ;  /* 0x000000ff0400728c */ /* 0x008fc8000bf05070 */
[----:B------:R-:W-:-:S04]  /*0470*/  UISETP.NE.AND.EX UP1, UPT, UR5, URZ, UPT, UP0 ;  /* 0x000000ff0500728c */ /* 0x000fc8000bf25300 */
[----:B------:R-:W-:-:S04]  /*0480*/  UISETP.EQ.OR.EX UP4, UPT, UR9, URZ, !UP1, UP2 ;  /* 0x000000ff0900728c */ /* 0x000fc8000cf82720 */
[----:B------:R-:W-:-:S06]  /*0490*/  UP2UR UR4, UPR, URZ, 0x10 ;  /* 0x00000010ff047883 */ /* 0x000fcc0008000000 */
[----:B------:R-:W-:Y:S01]  /*04a0*/  MOV R53, UR4 ;  /* 0x0000000400357c02 */ /* 0x000fe20008000f00 */
[----:B------:R-:W-:Y:S06]  /*04b0*/  BRA.U !UP4, `(.L_x_8) ;  /* 0x000000010c207547 */ /* 0x000fec000b800000 */
[----:B------:R-:W-:Y:S01]  /*04c0*/  UISETP.NE.U32.AND UP2, UPT, UR8, URZ, UPT ;  /* 0x000000ff0800728c */ /* 0x000fe2000bf45070 */
[----:B-----5:R-:W-:Y:S01]  /*04d0*/  FSETP.NEU.AND P0, PT, R26, RZ, PT ;  /* 0x000000ff1a00720b */ /* 0x020fe20003f0d000 */
[----:B------:R-:W-:Y:S02]  /*04e0*/  USEL UR4, URZ, 0xffffffff, UP1 ;  /* 0xffffffffff047887 */ /* 0x000fe40008800000 */
[----:B------:R-:W-:-:S10]  /*04f0*/  UISETP.NE.AND.EX UP2, UPT, UR9, URZ, UPT, UP2 ;  /* 0x000000ff0900728c */ /* 0x000fd4000bf45320 */
[----:B------:R-:W-:Y:S01]  /*0500*/  VOTEU.ANY UP0, P0 ;  /* 0x0000000000ff7886 */ /* 0x000fe20000000100 */
[----:B------:R-:W-:-:S04]  /*0510*/  @!UP2 USEL UR4, URZ, 0xffffffff, UP0 ;  /* 0xffffffffff04a887 */ /* 0x000fc80008000000 */
[----:B------:R-:W-:-:S04]  /*0520*/  ULOP3.LUT UR4, UR4, 0x1, URZ, 0xc0, !UPT ;  /* 0x0000000104047892 */ /* 0x000fc8000f8ec0ff */
[----:B------:R-:W-:-:S11]  /*0530*/  UISETP.NE.U32.AND UP3, UPT, UR4, 0x1, UPT ;  /* 0x000000010400788c */ /* 0x000fd6000bf65070 */
.L_x_8:
[----:B------:R-:W3:Y:S01]  /*0540*/  SHFL.IDX PT, R0, R50, RZ, 0x1f ;  /* 0x00001fff32007589 */ /* 0x000ee200000e0000 */
[----:B------:R-:W-:Y:S02]  /*0550*/  UISETP.NE.AND UP5, UPT, UR18, 0x2, UPT ;  /* 0x000000021200788c */ /* 0x000fe4000bfa5270 */
[----:B------:R-:W-:Y:S02]  /*0560*/  UISETP.NE.AND UP0, UPT, UR18, 0x2, UPT ;  /* 0x000000021200788c */ /* 0x000fe4000bf05270 */
[----:B------:R-:W-:Y:S02]  /*0570*/  UISETP.NE.OR UP2, UPT, UR41, URZ, UP5 ;  /* 0x000000ff2900728c */ /* 0x000fe4000af45670 */
[----:B------:R-:W-:-:S04]  /*0580*/  USEL UR66, URZ, 0x1, UP0 ;  /* 0x00000001ff427887 */ /* 0x000fc80008000000 */
[----:B------:R-:W-:Y:S02]  /*0590*/  PLOP3.LUT P3, PT, P1, PT, UP2, 0xae, 0xea ;  /* 0x0000000000ea781c */ /* 0x000fe40000f6f52e */
[----:B---3--:R-:W-:-:S13]  /*05a0*/  ISETP.NE.AND P0, PT, R0, RZ, PT ;  /* 0x000000ff0000720c */ /* 0x008fda0003f05270 */
[----:B------:R-:W-:Y:S05]  /*05b0*/  @P0 BRA `(.L_x_9) ;  /* 0x00000000009c0947 */ /* 0x000fea0003800000 */
[----:B------:R-:W-:Y:S01]  /*05c0*/  ELECT P0, URZ, PT ;  /* 0x0000000000ff782f */ /* 0x000fe20003800000 */
[----:B------:R-:W-:-:S12]  /*05d0*/  BSSY.RECONVERGENT B0, `(.L_x_9) ;  /* 0x0000025000007945 */ /* 0x000fd80003800200 */
[----:B------:R-:W-:Y:S05]  /*05e0*/  @!P0 BRA `(.L_x_10) ;  /* 0x00000000008c8947 */ /* 0x000fea0003800000 */
[----:B------:R-:W3:Y:S01]  /*05f0*/  S2UR UR5, SR_CgaCtaId ;  /* 0x00000000000579c3 */ /* 0x000ee20000008800 */
[----:B------:R-:W-:Y:S01]  /*0600*/  UMOV UR4, 0x400 ;  /* 0x0000040000047882 */ /* 0x000fe20000000000 */
[----:B------:R-:W-:Y:S02]  /*0610*/  UMOV UR6, 0x1 ;  /* 0x0000000100067882 */ /* 0x000fe40000000000 */
[----:B------:R-:W-:-:S04]  /*0620*/  UIADD3 UR6, UPT, UPT, -UR6, 0x100000, URZ ;  /* 0x0010000006067890 */ /* 0x000fc8000fffe1ff */
[----:B------:R-:W-:Y:S02]  /*0630*/  USHF.L.U32 UR7, UR6, 0xb, URZ ;  /* 0x0000000b06077899 */ /* 0x000fe400080006ff */
[----:B------:R-:W-:Y:S02]  /*0640*/  USHF.L.U32 UR6, UR6, 0x1, URZ ;  /* 0x0000000106067899 */ /* 0x000fe400080006ff */
[----:B---3--:R-:W-:Y:S01]  /*0650*/  ULEA UR4, UR5, UR4, 0x18 ;  /* 0x0000000405047291 */ /* 0x008fe2000f8ec0ff */
[----:B------:R-:W3:Y:S11]  /*0660*/  FENCE.VIEW.ASYNC.S ;  /* 0x00000000000073c6 */ /* 0x000ef60000000000 */
[----:B---3--:R3:W4:Y:S01]  /*0670*/  SYNCS.EXCH.64 URZ, [UR4], UR6 ;  /* 0x0000000604ff75b2 */ /* 0x0087220008000100 */
[----:B------:R3:W1:Y:S01]  /*0680*/  SYNCS.EXCH.64 URZ, [UR4+0x68], UR6 ;  /* 0x0000680604ff75b2 */ /* 0x0006620008000100 */
        /* <DEDUP_REMOVED lines=23> */
[----:B------:R3:W1:Y:S02]  /*0800*/  SYNCS.EXCH.64 URZ, [UR4+0xc8], UR6 ;  /* 0x0000c80604ff75b2 */ /* 0x0006640008000100 */
[----:B---34-:R-:W-:Y:S01]  /*0810*/  NOP ;  /* 0x0000000000007918 */ /* 0x018fe20000000000 */
.L_x_10:
[----:B------:R-:W-:Y:S05]  /*0820*/  BSYNC.RECONVERGENT B0 ;  /* 0x0000000000007941 */ /* 0x000fea0003800200 */
.L_x_9:
[----:B------:R-:W3:Y:S01]  /*0830*/  SHFL.IDX PT, R0, R50, RZ, 0x1f ;  /* 0x00001fff32007589 */ /* 0x000ee200000e0000 */
[----:B------:R-:W-:Y:S01]  /*0840*/  NOP ;  /* 0x0000000000007918 */ /* 0x000fe20000000000 */
[----:B---3--:R-:W-:-:S13]  /*0850*/  ISETP.NE.AND P0, PT, R0, 0x1, PT ;  /* 0x000000010000780c */ /* 0x008fda0003f05270 */
[----:B------:R-:W-:Y:S05]  /*0860*/  @P0 BRA `(.L_x_11) ;  /* 0x0000000000580947 */ /* 0x000fea0003800000 */
[----:B------:R-:W3:Y:S01]  /*0870*/  S2UR UR5, SR_CgaCtaId ;  /* 0x00000000000579c3 */ /* 0x000ee20000008800 */
[----:B------:R-:W-:Y:S01]  /*0880*/  UMOV UR4, 0x400 ;  /* 0x0000040000047882 */ /* 0x000fe20000000000 */
[----:B------:R-:W-:Y:S01]  /*0890*/  UMOV UR8, 0x20 ;  /* 0x0000002000087882 */ /* 0x000fe20000000000 */
[----:B------:R-:W-:Y:S01]  /*08a0*/  UMOV UR6, 0x80 ;  /* 0x0000008000067882 */ /* 0x000fe20000000000 */
[----:B------:R-:W-:-:S04]  /*08b0*/  UIADD3 UR8, UPT, UPT, -UR8, 0x100000, URZ ;  /* 0x0010000008087890 */ /* 0x000fc8000fffe1ff */
[----:B------:R-:W-:Y:S02]  /*08c0*/  USHF.L.U32 UR9, UR8, 0xb, URZ ;  /* 0x0000000b08097899 */ /* 0x000fe400080006ff */
[----:B------:R-:W-:Y:S02]  /*08d0*/  USHF.L.U32 UR8, UR8, 0x1, URZ ;  /* 0x0000000108087899 */ /* 0x000fe400080006ff */
[----:B------:R-:W-:-:S04]  /*08e0*/  UIADD3 UR6, UPT, UPT, -UR6, 0x100000, URZ ;  /* 0x0010000006067890 */ /* 0x000fc8000fffe1ff */
[----:B------:R-:W-:Y:S02]  /*08f0*/  USHF.L.U32 UR7, UR6, 0xb, URZ ;  /* 0x0000000b06077899 */ /* 0x000fe400080006ff */
[----:B------:R-:W-:Y:S01]  /*0900*/  USHF.L.U32 UR6, UR6, 0x1, URZ ;  /* 0x0000000106067899 */ /* 0x000fe200080006ff */
[----:B------:R-:W-:Y:S01]  /*0910*/  ELECT P0, URZ, PT ;  /* 0x0000000000ff782f */ /* 0x000fe20003800000 */
[----:B---3--:R-:W-:Y:S01]  /*0920*/  ULEA UR4, UR5, UR4, 0x18 ;  /* 0x0000000405047291 */ /* 0x008fe2000f8ec0ff */
[----:B------:R-:W3:Y:S11]  /*0930*/  FENCE.VIEW.ASYNC.S ;  /* 0x00000000000073c6 */ /* 0x000ef60000000000 */
[----:B---3--:R3:W4:Y:S01]  /*0940*/  SYNCS.EXCH.64 URZ, [UR4+0xd0], UR8 ;  /* 0x0000d00804ff75b2 */ /* 0x0087220008000100 */
[----:B------:R3:W1:Y:S01]  /*0950*/  SYNCS.EXCH.64 URZ, [UR4+0xf0], UR6 ;  /* 0x0000f00604ff75b2 */ /* 0x0006620008000100 */
[----:B------:R3:W1:Y:S01]  /*0960*/  SYNCS.EXCH.64 URZ, [UR4+0xd8], UR8 ;  /* 0x0000d80804ff75b2 */ /* 0x0006620008000100 */
[----:B------:R3:W1:Y:S01]  /*0970*/  SYNCS.EXCH.64 URZ, [UR4+0xf8], UR6 ;  /* 0x0000f80604ff75b2 */ /* 0x0006620008000100 */
[----:B------:R3:W1:Y:S01]  /*0980*/  SYNCS.EXCH.64 URZ, [UR4+0xe0], UR8 ;  /* 0x0000e00804ff75b2 */ /* 0x0006620008000100 */
[----:B------:R3:W1:Y:S01]  /*0990*/  SYNCS.EXCH.64 URZ, [UR4+0x100], UR6 ;  /* 0x0001000604ff75b2 */ /* 0x0006620008000100 */
[----:B------:R3:W1:Y:S01]  /*09a0*/  SYNCS.EXCH.64 URZ, [UR4+0xe8], UR8 ;  /* 0x0000e80804ff75b2 */ /* 0x0006620008000100 */
[----:B------:R3:W1:Y:S01]  /*09b0*/  SYNCS.EXCH.64 URZ, [UR4+0x108], UR6 ;  /* 0x0001080604ff75b2 */ /* 0x0006620008000100 */
[----:B------:R-:W-:Y:S01]  /*09c0*/  NOP ;  /* 0x0000000000007918 */ /* 0x000fe20000000000 */
.L_x_11:
[----:B------:R-:W2:Y:S01]  /*09d0*/  SHFL.IDX PT, R0, R50, RZ, 0x1f ;  /* 0x00001fff32007589 */ /* 0x000ea200000e0000 */
[----:B------:R-:W-:Y:S01]  /*09e0*/  NOP ;  /* 0x0000000000007918 */ /* 0x000fe20000000000 */
[----:B--2---:R-:W-:-:S13]  /*09f0*/  ISETP.NE.AND P0, PT, R0, 0x3, PT ;  /* 0x000000030000780c */ /* 0x004fda0003f05270 */
[----:B------:R-:W-:Y:S05]  /*0a00*/  @P0 BRA `(.L_x_12) ;  /* 0x0000000000300947 */ /* 0x000fea0003800000 */
[----:B------:R-:W2:Y:S01]  /*0a10*/  S2UR UR5, SR_CgaCtaId ;  /* 0x00000000000579c3 */ /* 0x000ea20000008800 */
[----:B---3--:R-:W-:Y:S01]  /*0a20*/  UMOV UR4, 0x400 ;  /* 0x0000040000047882 */ /* 0x008fe20000000000 */
[----:B------:R-:W-:Y:S01]  /*0a30*/  UMOV UR6, 0x20 ;  /* 0x0000002000067882 */ /* 0x000fe20000000000 */
[----:B------:R-:W-:Y:S01]  /*0a40*/  ELECT P0, URZ, PT ;  /* 0x0000000000ff782f */ /* 0x000fe20003800000 */
[----:B------:R-:W-:-:S04]  /*0a50*/  UIADD3 UR6, UPT, UPT, -UR6, 0x100000, URZ ;  /* 0x0010000006067890 */ /* 0x000fc8000fffe1ff */
[----:B------:R-:W-:Y:S02]  /*0a60*/  USHF.L.U32 UR7, UR6, 0xb, URZ ;  /* 0x0000000b06077899 */ /* 0x000fe400080006ff */
[----:B------:R-:W-:Y:S02]  /*0a70*/  USHF.L.U32 UR6, UR6, 0x1, URZ ;  /* 0x0000000106067899 */ /* 0x000fe400080006ff */
[----:B--2---:R-:W-:Y:S01]  /*0a80*/  ULEA UR4, UR5, UR4, 0x18 ;  /* 0x0000000405047291 */ /* 0x004fe2000f8ec0ff */
[----:B------:R-:W2:Y:S11]  /*0a90*/  FENCE.VIEW.ASYNC.S ;  /* 0x00000000000073c6 */ /* 0x000eb60000000000 */
[----:B--2---:R2:W3:Y:S01]  /*0aa0*/  SYNCS.EXCH.64 URZ, [UR4+0x110], UR6 ;  /* 0x0001100604ff75b2 */ /* 0x0044e20008000100 */
[----:B------:R2:W1:Y:S01]  /*0ab0*/  SYNCS.EXCH.64 URZ, [UR4+0x118], UR6 ;  /* 0x0001180604ff75b2 */ /* 0x0004620008000100 */
[----:B------:R-:W-:Y:S01]  /*0ac0*/  NOP ;  /* 0x0000000000007918 */ /* 0x000fe20000000000 */
.L_x_12:
[----:B------:R-:W4:Y:S01]  /*0ad0*/  SHFL.IDX PT, R0, R50, RZ, 0x1f ;  /* 0x00001fff32007589 */ /* 0x000f2200000e0000 */
[----:B------:R-:W-:Y:S01]  /*0ae0*/  NOP ;  /* 0x0000000000007918 */ /* 0x000fe20000000000 */
[----:B----4-:R-:W-:-:S13]  /*0af0*/  ISETP.NE.AND P0, PT, R0, 0x4, PT ;  /* 0x000000040000780c */ /* 0x010fda0003f05270 */
[----:B------:R-:W-:Y:S05]  /*0b00*/  @P0 BRA `(.L_x_13) ;  /* 0x0000000000440947 */ /* 0x000fea0003800000 */
[----:B------:R-:W4:Y:S01]  /*0b10*/  S2UR UR5, SR_CgaCtaId ;  /* 0x00000000000579c3 */ /* 0x000f220000008800 */
[----:B--23--:R-:W-:Y:S01]  /*0b20*/  UMOV UR4, 0x1e0 ;  /* 0x000001e000047882 */ /* 0x00cfe20000000000 */
[----:B------:R-:W-:Y:S01]  /*0b30*/  UMOV UR6, 0x400 ;  /* 0x0000040000067882 */ /* 0x000fe20000000000 */
[----:B------:R-:W-:Y:S01]  /*0b40*/  USEL UR4, UR4, 0x1a0, UP3 ;  /* 0x000001a004047887 */ /* 0x000fe20009800000 */
[----:B------:R-:W-:Y:S01]  /*0b50*/  UMOV UR8, 0x1 ;  /* 0x0000000100087882 */ /* 0x000fe20000000000 */
[----:B------:R-:W-:Y:S01]  /*0b60*/  ELECT P0, URZ, PT ;  /* 0x0000000000ff782f */ /* 0x000fe20003800000 */
[----:B------:R-:W-:-:S04]  /*0b70*/  UIADD3 UR8, UPT, UPT, -UR8, 0x100000, URZ ;  /* 0x0010000008087890 */ /* 0x000fc8000fffe1ff */
[----:B------:R-:W-:Y:S02]  /*0b80*/  USHF.L.U32 UR9, UR8, 0xb, URZ ;  /* 0x0000000b08097899 */ /* 0x000fe400080006ff */
[----:B------:R-:W-:Y:S02]  /*0b90*/  USHF.L.U32 UR8, UR8, 0x1, URZ ;  /* 0x0000000108087899 */ /* 0x000fe400080006ff */
[----:B----4-:R-:W-:Y:S02]  /*0ba0*/  ULEA UR6, UR5, UR6, 0x18 ;  /* 0x0000000605067291 */ /* 0x010fe4000f8ec0ff */
[----:B------:R-:W-:-:S04]  /*0bb0*/  UIADD3 UR4, UPT, UPT, -UR4, 0x100000, URZ ;  /* 0x0010000004047890 */ /* 0x000fc8000fffe1ff */
[----:B------:R-:W-:Y:S02]  /*0bc0*/  USHF.L.U32 UR5, UR4, 0xb, URZ ;  /* 0x0000000b04057899 */ /* 0x000fe400080006ff */
[----:B------:R-:W-:Y:S01]  /*0bd0*/  USHF.L.U32 UR4, UR4, 0x1, URZ ;  /* 0x0000000104047899 */ /* 0x000fe200080006ff */
[----:B------:R-:W2:Y:S03]  /*0be0*/  FENCE.VIEW.ASYNC.S ;  /* 0x00000000000073c6 */ /* 0x000ea60000000000 */
[----:B--2---:R4:W2:Y:S08]  /*0bf0*/  SYNCS.EXCH.64 URZ, [UR6+0x120], UR8 ;  /* 0x0001200806ff75b2 */ /* 0x0048b00008000100 */
[----:B------:R4:W3:Y:S02]  /*0c00*/  SYNCS.EXCH.64 URZ, [UR6+0x128], UR4 ;  /* 0x0001280406ff75b2 */ /* 0x0008e40008000100 */
[----:B----4-:R-:W-:Y:S01]  /*0c10*/  NOP ;  /* 0x0000000000007918 */ /* 0x010fe20000000000 */
.L_x_13:
[----:B------:R-:W4:Y:S01]  /*0c20*/  SHFL.IDX PT, R0, R50, RZ, 0x1f ;  /* 0x00001fff32007589 */ /* 0x000f2200000e0000 */
[----:B------:R-:W-:Y:S01]  /*0c30*/  ISETP.NE.OR P1, PT, RZ, UR18, !P1 ;  /* 0x00000012ff007c0c */ /* 0x000fe2000cf25670 */
[----:B------:R-:W-:Y:S01]  /*0c40*/  NOP ;  /* 0x0000000000007918 */ /* 0x000fe20000000000 */
[----:B----4-:R-:W-:-:S13]  /*0c50*/  ISETP.NE.AND P0, PT, R0, 0x5, PT ;  /* 0x000000050000780c */ /* 0x010fda0003f05270 */
[----:B------:R-:W-:Y:S05]  /*0c60*/  @P0 BRA `(.L_x_14) ;  /* 0x0000000000480947 */ /* 0x000fea0003800000 */
[----:B------:R-:W4:Y:S01]  /*0c70*/  S2UR UR5, SR_CgaCtaId ;  /* 0x00000000000579c3 */ /* 0x000f220000008800 */
[----:B--23--:R-:W-:Y:S01]  /*0c80*/  UMOV UR4, 0x400 ;  /* 0x0000040000047882 */ /* 0x00cfe20000000000 */
        /* <DEDUP_REMOVED lines=9> */
[----:B----4-:R-:W-:Y:S01]  /*0d20*/  ULEA UR4, UR5, UR4, 0x18 ;  /* 0x0000000405047291 */ /* 0x010fe2000f8ec0ff */
[----:B------:R-:W2:Y:S11]  /*0d30*/  FENCE.VIEW.ASYNC.S ;  /* 0x00000000000073c6 */ /* 0x000eb60000000000 */
[----:B--2---:R4:W2:Y:S01]  /*0d40*/  SYNCS.EXCH.64 URZ, [UR4+0x130], UR6 ;  /* 0x0001300604ff75b2 */ /* 0x0048a20008000100 */
[----:B------:R4:W3:Y:S01]  /*0d50*/  SYNCS.EXCH.64 URZ, [UR4+0x140], UR8 ;  /* 0x0001400804ff75b2 */ /* 0x0008e20008000100 */
[----:B------:R4:W1:Y:S01]  /*0d60*/  SYNCS.EXCH.64 URZ, [UR4+0x138], UR6 ;  /* 0x0001380604ff75b2 */ /* 0x0008620008000100 */
[----:B------:R4:W1:Y:S02]  /*0d70*/  SYNCS.EXCH.64 URZ, [UR4+0x148], UR8 ;  /* 0x0001480804ff75b2 */ /* 0x0008640008000100 */
[----:B----4-:R-:W-:Y:S01]  /*0d80*/  NOP ;  /* 0x0000000000007918 */ /* 0x010fe20000000000 */
.L_x_14:
[----:B--23--:R-:W2:Y:S01]  /*0d90*/  S2UR UR7, SR_CgaCtaId ;  /* 0x00000000000779c3 */ /* 0x00cea20000008800 */
[----:B------:R-:W-:Y:S01]  /*0da0*/  VOTEU.ALL UP0, P1 ;  /* 0x0000000000ff7886 */ /* 0x000fe20000800000 */
[----:B------:R-:W-:Y:S01]  /*0db0*/  UMOV UR4, 0x20 ;  /* 0x0000002000047882 */ /* 0x000fe20000000000 */
[----:B------:R-:W-:Y:S01]  /*0dc0*/  NOP ;  /* 0x0000000000007918 */ /* 0x000fe20000000000 */
[----:B------:R-:W-:Y:S01]  /*0dd0*/  LOP3.LUT R3, R59, 0x1f, RZ, 0xc0, !PT ;  /* 0x0000001f3b037812 */ /* 0x000fe200078ec0ff */
[----:B------:R-:W-:Y:S01]  /*0de0*/  UISETP.NE.AND UP4, UPT, UR18, URZ, UPT ;  /* 0x000000ff1200728c */ /* 0x000fe2000bf85270 */
[----:B------:R-:W-:Y:S01]  /*0df0*/  @!UP0 UMOV UR6, 0x400 ;  /* 0x0000040000068882 */ /* 0x000fe20000000000 */
[----:B------:R-:W-:-:S04]  /*0e00*/  @!UP0 UIADD3 UR4, UPT, UPT, -UR4, 0x100000, URZ ;  /* 0x0010000004048890 */ /* 0x000fc8000fffe1ff */
[----:B------:R-:W-:Y:S02]  /*0e10*/  @!UP0 USHF.L.U32 UR5, UR4, 0xb, URZ ;  /* 0x0000000b04058899 */ /* 0x000fe400080006ff */
[----:B------:R-:W-:Y:S02]  /*0e20*/  @!UP0 USHF.L.U32 UR4, UR4, 0x1, URZ ;  /* 0x0000000104048899 */ /* 0x000fe400080006ff */
[----:B--2---:R-:W-:Y:S01]  /*0e30*/  @!UP0 ULEA UR6, UR7, UR6, 0x18 ;  /* 0x0000000607068291 */ /* 0x004fe2000f8ec0ff */
[----:B------:R-:W2:Y:S01]  /*0e40*/  LDCU UR7, c[0x0][0x36c] ;  /* 0x00006d80ff0777ac */ /* 0x000ea20008000800 */
[----:B------:R-:W-:Y:S01]  /*0e50*/  VOTEU.ALL UP0, P1 ;  /* 0x0000000000ff7886 */ /* 0x000fe20000800000 */
[----:B------:R-:W3:Y:S09]  /*0e60*/  FENCE.VIEW.ASYNC.S ;  /* 0x00000000000073c6 */ /* 0x000ef20000000000 */
[----:B---3--:R3:W4:Y:S01]  /*0e70*/  @!UP0 SYNCS.EXCH.64 URZ, [UR6+0x150], UR4 ;  /* 0x0001500406ff85b2 */ /* 0x0087220008000100 */
[----:B--2---:R-:W-:-:S09]  /*0e80*/  UISETP.EQ.U32.AND UP6, UPT, UR7, 0x1, UPT ;  /* 0x000000010700788c */ /* 0x004fd2000bfc2070 */
[----:B---3--:R-:W-:Y:S05]  /*0e90*/  BRA.U !UP6, `(.L_x_15) ;  /* 0x000000010e087547 */ /* 0x008fea000b800000 */
[----:B-1--4-:R-:W-:Y:S01]  /*0ea0*/  UCGABAR_ARV ;  /* 0x00000000000079c7 */ /* 0x012fe20008000000 */
[----:B------:R-:W-:Y:S05]  /*0eb0*/  BRA `(.L_x_16) ;  /* 0x0000000000047947 */ /* 0x000fea0003800000 */
.L_x_15:
[----:B-1--4-:R-:W-:Y:S01]  /*0ec0*/  NOP ;  /* 0x0000000000007918 */ /* 0x012fe20000000000 */
.L_x_16:
[----:B------:R-:W1:Y:S01]  /*0ed0*/  S2UR UR22, SR_CTAID.X ;  /* 0x00000000001679c3 */ /* 0x000e620000002500 */
[----:B------:R-:W-:-:S05]  /*0ee0*/  CS2R.32 R52, SR_CgaSize ;  /* 0x0000000000347805 */ /* 0x000fca0000008a00 */
[----:B------:R-:W-:-:S05]  /*0ef0*/  IMAD R52, R52, -0xa0, RZ ;  /* 0xffffff6034347824 */ /* 0x000fca00078e02ff */
[----:B------:R-:W-:-:S14]  /*0f00*/  R2UR UR5, R52 ;  /* 0x00000000340572ca */ /* 0x000fdc00000e0000 */
[----:B------:R-:W2:Y:S01]  /*0f10*/  LDCU UR5, c[0x0][UR5+0x2b0] ;  /* 0x00005600050577ac */ /* 0x000ea20008000800 */
[----:B------:R-:W-:-:S05]  /*0f20*/  CS2R.32 R52, SR_CgaSize ;  /* 0x0000000000347805 */ /* 0x000fca0000008a00 */
[----:B------:R-:W-:-:S05]  /*0f30*/  IMAD R52, R52, -0xa0, RZ ;  /* 0xffffff6034347824 */ /* 0x000fca00078e02ff */
[----:B------:R-:W-:-:S14]  /*0f40*/  R2UR UR4, R52 ;  /* 0x00000000340472ca */ /* 0x000fdc00000e0000 */
[----:B------:R-:W3:Y:S01]  /*0f50*/  LDCU UR4, c[0x0][UR4+0x2b4] ;  /* 0x00005680040477ac */ /* 0x000ee20008000800 */
[----:B------:R-:W4:Y:S01]  /*0f60*/  S2UR UR19, SR_CTAID.Y ;  /* 0x00000000001379c3 */ /* 0x000f220000002600 */
[----:B------:R-:W-:-:S05]  /*0f70*/  CS2R.32 R52, SR_CgaSize ;  /* 0x0000000000347805 */ /* 0x000fca0000008a00 */
[----:B------:R-:W-:-:S05]  /*0f80*/  IMAD R52, R52, -0xa0, RZ ;  /* 0xffffff6034347824 */ /* 0x000fca00078e02ff */
[----:B------:R-:W-:-:S14]  /*0f90*/  R2UR UR7, R52 ;  /* 0x00000000340772ca */ /* 0x000fdc00000e0000 */
[----:B------:R-:W3:Y:S01]  /*0fa0*/  LDCU UR7, c[0x0][UR7+0x2a0] ;  /* 0x00005400070777ac */ /* 0x000ee20008000800 */
[----:B------:R-:W-:-:S05]  /*0fb0*/  CS2R.32 R52, SR_CgaSize ;  /* 0x0000000000347805 */ /* 0x000fca0000008a00 */
[----:B------:R-:W-:-:S05]  /*0fc0*/  IMAD R52, R52, -0xa0, RZ ;  /* 0xffffff6034347824 */ /* 0x000fca00078e02ff */
[----:B------:R-:W-:-:S14]  /*0fd0*/  R2UR UR8, R52 ;  /* 0x00000000340872ca */ /* 0x000fdc00000e0000 */
[----:B------:R-:W3:Y:S01]  /*0fe0*/  LDCU UR8, c[0x0][UR8+0x2a4] ;  /* 0x00005480080877ac */ /* 0x000ee20008000800 */
[----:B------:R-:W3:Y:S01]  /*0ff0*/  LDCU UR20, c[0x0][0xb24] ;  /* 0x00016480ff1477ac */ /* 0x000ee20008000800 */
[----:B------:R-:W3:Y:S01]  /*1000*/  LDCU UR39, c[0x0][0xb24] ;  /* 0x00016480ff2777ac */ /* 0x000ee20008000800 */
[----:B-1----:R-:W-:Y:S01]  /*1010*/  I2FP.F32.U32 R2, UR22 ;  /* 0x0000001600027c45 */ /* 0x002fe20008201000 */
[----:B------:R-:W1:Y:S04]  /*1020*/  LDCU UR24, c[0x0][0xb30] ;  /* 0x00016600ff1877ac */ /* 0x000e680008000800 */
[----:B--2---:R-:W-:Y:S01]  /*1030*/  FMUL R2, R2, UR5 ;  /* 0x0000000502027c20 */ /* 0x004fe20008400000 */
[----:B----4-:R-:W-:-:S05]  /*1040*/  I2FP.F32.U32 R0, UR19 ;  /* 0x0000001300007c45 */ /* 0x010fca0008201000 */
[----:B------:R-:W2:Y:S01]  /*1050*/  F2I.U32.TRUNC.NTZ R2, R2 ;  /* 0x0000000200027305 */ /* 0x000ea2000020f000 */
[----:B---3--:R-:W-:-:S07]  /*1060*/  FMUL R0, R0, UR4 ;  /* 0x0000000400007c20 */ /* 0x008fce0008400000 */
[----:B------:R-:W3:Y:S01]  /*1070*/  F2I.U32.TRUNC.NTZ R0, R0 ;  /* 0x0000000000007305 */ /* 0x000ee2000020f000 */
[----:B--2---:R-:W-:Y:S02]  /*1080*/  R2UR UR4, R2 ;  /* 0x00000000020472ca */ /* 0x004fe400000e0000 */
[----:B------:R-:W-:Y:S02]  /*1090*/  PRMT R2, RZ, 0x7610, R2 ;  /* 0x00007610ff027816 */ /* 0x000fe40000000002 */
[----:B---3--:R-:W-:Y:S02]  /*10a0*/  R2UR UR6, R0 ;  /* 0x00000000000672ca */ /* 0x008fe400000e0000 */
[----:B------:R-:W-:-:S07]  /*10b0*/  PRMT R0, RZ, 0x7610, R0 ;  /* 0x00007610ff007816 */ /* 0x000fce0000000000 */
[----:B------:R-:W-:-:S04]  /*10c0*/  UIADD3 UR5, UPT, UPT, -UR4, URZ, URZ ;  /* 0x000000ff04057290 */ /* 0x000fc8000fffe1ff */
[----:B------:R-:W-:Y:S02]  /*10d0*/  UIMAD UR5, UR7, UR5, UR22 ;  /* 0x00000005070572a4 */ /* 0x000fe4000f8e0216 */
[----:B------:R-:W-:-:S04]  /*10e0*/  UIADD3 UR4, UPT, UPT, -UR6, URZ, URZ ;  /* 0x000000ff06047290 */ /* 0x000fc8000fffe1ff */
[----:B------:R-:W-:Y:S01]  /*10f0*/  IMAD.U32 R52, RZ, RZ, UR5 ;  /* 0x00000005ff347e24 */ /* 0x000fe2000f8e00ff */
[----:B------:R-:W-:-:S06]  /*1100*/  UIMAD UR4, UR8, UR4, UR19 ;  /* 0x00000004080472a4 */ /* 0x000fcc000f8e0213 */
[----:B------:R-:W-:Y:S01]  /*1110*/  IMAD.U32 R51, RZ, RZ, UR4 ;  /* 0x00000004ff337e24 */ /* 0x000fe2000f8e00ff */
[----:B-1----:R-:W-:Y:S06]  /*1120*/  BRA.U UP4, `(.L_x_17) ;  /* 0x0000000104307547 */ /* 0x002fec000b800000 */
[----:B------:R-:W-:Y:S01]  /*1130*/  R2UR UR5, R51 ;  /* 0x00000000330572ca */ /* 0x000fe200000e0000 */
[----:B------:R-:W-:Y:S01]  /*1140*/  UMOV UR7, 0x3 ;  /* 0x0000000300077882 */ /* 0x000fe20000000000 */
[----:B------:R-:W-:-:S11]  /*1150*/  R2UR UR4, R52 ;  /* 0x00000000340472ca */ /* 0x000fd600000e0000 */
[----:B------:R-:W-:-:S04]  /*1160*/  UISETP.NE.AND UP0, UPT, UR5, URZ, UPT ;  /* 0x000000ff0500728c */ /* 0x000fc8000bf05270 */
[----:B------:R-:W-:Y:S02]  /*1170*/  UISETP.LT.U32.OR UP0, UPT, UR4, 0x2, !UP0 ;  /* 0x000000020400788c */ /* 0x000fe4000c701470 */
[----:B------:R-:W-:Y:S02]  /*1180*/  ULOP3.LUT UR4, UR4, 0xfffffffe, URZ, 0xc0, !UPT ;  /* 0xfffffffe04047892 */ /* 0x000fe4000f8ec0ff */
[----:B------:R-:W-:Y:S02]  /*1190*/  USEL UR6, URZ, 0x1, !UP0 ;  /* 0x00000001ff067887 */ /* 0x000fe4000c000000 */
[----:B------:R-:W-:Y:S02]  /*11a0*/  USEL UR5, URZ, 0x2, !UP0 ;  /* 0x00000002ff057887 */ /* 0x000fe4000c000000 */
[----:B------:R-:W-:Y:S02]  /*11b0*/  USHF.L.U32 UR4, UR7, UR4, URZ ;  /* 0x0000000407047299 */ /* 0x000fe400080006ff */
[----:B------:R-:W-:-:S04]  /*11c0*/  UIADD3 UR5, UPT, UPT, UR6, UR5, URZ ;  /* 0x0000000506057290 */ /* 0x000fc8000fffe0ff */
[----:B------:R-:W-:Y:S02]  /*11d0*/  IMAD.U32 R0, RZ, RZ, UR4 ;  /* 0x00000004ff007e24 */ /* 0x000fe4000f8e00ff */
[----:B------:R-:W-:-:S07]  /*11e0*/  IMAD.U32 R2, RZ, RZ, UR5 ;  /* 0x00000005ff027e24 */ /* 0x000fce000f8e00ff */
.L_x_17:
[----:B------:R-:W1:Y:S01]  /*11f0*/  S2UR UR51, SR_CTAID.Z ;  /* 0x00000000003379c3 */ /* 0x000e620000002700 */
[----:B------:R-:W-:Y:S01]  /*1200*/  UISETP.GE.AND UP0, UPT, UR20, 0x1, UPT ;  /* 0x000000011400788c */ /* 0x000fe2000bf06270 */
[----:B------:R-:W-:-:S08]  /*1210*/  UMOV UR21, UR22 ;  /* 0x0000001600157c82 */ /* 0x000fd00008000000 */
[----:B------:R-:W-:Y:S05]  /*1220*/  BRA.U !UP0, `(.L_x_18) ;  /* 0x0000000108d47547 */ /* 0x000fea000b800000 */
[----:B------:R-:W2:Y:S01]  /*1230*/  LDCU.128 UR12, c[0x0][0xb10] ;  /* 0x00016200ff0c77ac */ /* 0x000ea20008000c00 */
[----:B------:R-:W3:Y:S01]  /*1240*/  LDCU UR23, c[0x0][0xb0c] ;  /* 0x00016180ff1777ac */ /* 0x000ee20008000800 */
[----:B------:R-:W4:Y:S01]  /*1250*/  LDCU UR6, c[0x0][0x370] ;  /* 0x00006e00ff0677ac */ /* 0x000f220008000800 */
[----:B------:R-:W1:Y:S01]  /*1260*/  LDCU UR7, c[0x0][0x374] ;  /* 0x00006e80ff0777ac */ /* 0x000e620008000800 */
[----:B------:R-:W1:Y:S01]  /*1270*/  LDCU UR21, c[0x0][0xb20] ;  /* 0x00016400ff1577ac */ /* 0x000e620008000800 */
[----:B--2---:R-:W-:Y:S02]  /*1280*/  UIMAD.WIDE.U32 UR4, UR22, UR12, URZ ;  /* 0x0000000c160472a5 */ /* 0x004fe4000f8e00ff */
[----:B---3--:R-:W-:Y:S01]  /*1290*/  UISETP.NE.AND UP0, UPT, UR23, 0x1, UPT ;  /* 0x000000011700788c */ /* 0x008fe2000bf05270 */
[----:B------:R-:W2:Y:S01]  /*12a0*/  LDCU.64 UR8, c[0x0][0xb28] ;  /* 0x00016500ff0877ac */ /* 0x000ea20008000a00 */
[----:B----4-:R-:W-:-:S03]  /*12b0*/  UIMAD.WIDE.U32 UR10, UR6, UR12, URZ ;  /* 0x0000000c060a72a5 */ /* 0x010fc6000f8e00ff */
[----:B------:R-:W-:Y:S01]  /*12c0*/  UMOV UR4, UR5 ;  /* 0x0000000500047c82 */ /* 0x000fe20008000000 */
[----:B------:R-:W-:Y:S02]  /*12d0*/  UISETP.NE.AND UP2, UPT, UR20, 0x1, UPT ;  /* 0x000000011400788c */ /* 0x000fe4000bf45270 */
[----:B------:R-:W-:Y:S01]  /*12e0*/  USHF.R.U32.HI UR4, URZ, UR13, UR4 ;  /* 0x0000000dff047299 */ /* 0x000fe20008011604 */
[----:B------:R-:W-:Y:S01]  /*12f0*/  UMOV UR10, UR11 ;  /* 0x0000000b000a7c82 */ /* 0x000fe20008000000 */
[----:B------:R-:W-:Y:S02]  /*1300*/  UIMAD.WIDE.U32 UR16, UR19, UR15, URZ ;  /* 0x0000000f131072a5 */ /* 0x000fe4000f8e00ff */
[----:B------:R-:W-:Y:S02]  /*1310*/  USEL UR5, UR22, UR4, !UP0 ;  /* 0x0000000416057287 */ /* 0x000fe4000c000000 */
[----:B------:R-:W-:Y:S02]  /*1320*/  @UP0 USHF.R.U32.HI UR6, URZ, UR13, UR10 ;  /* 0x0000000dff060299 */ /* 0x000fe4000801160a */
[----:B------:R-:W-:-:S02]  /*1330*/  UISETP.NE.AND UP0, UPT, UR14, 0x1, UPT ;  /* 0x000000010e00788c */ /* 0x000fc4000bf05270 */
[----:B-1----:R-:W-:Y:S02]  /*1340*/  UIMAD.WIDE.U32 UR10, UR7, UR15, URZ ;  /* 0x0000000f070a72a5 */ /* 0x002fe4000f8e00ff */
[----:B--2---:R-:W-:Y:S01]  /*1350*/  UIMAD.WIDE.U32 UR12, UR6, UR8, URZ ;  /* 0x00000008060c72a5 */ /* 0x004fe2000f8e00ff */
[----:B------:R-:W-:Y:S02]  /*1360*/  UMOV UR4, UR17 ;  /* 0x0000001100047c82 */ /* 0x000fe40008000000 */
[----:B------:R-:W-:Y:S02]  /*1370*/  USHF.R.U32.HI UR4, URZ, UR21, UR4 ;  /* 0x00000015ff047299 */ /* 0x000fe40008011604 */
[----:B------:R-:W-:Y:S02]  /*1380*/  UMOV UR10, UR11 ;  /* 0x0000000b000a7c82 */ /* 0x000fe40008000000 */
[----:B------:R-:W-:Y:S01]  /*1390*/  UMOV UR12, UR13 ;  /* 0x0000000d000c7c82 */ /* 0x000fe20008000000 */
[----:B------:R-:W-:-:S02]  /*13a0*/  @UP0 USHF.R.U32.HI UR7, URZ, UR21, UR10 ;  /* 0x00000015ff070299 */ /* 0x000fc4000801160a */
[----:B------:R-:W-:Y:S02]  /*13b0*/  USEL UR4, UR19, UR4, !UP0 ;  /* 0x0000000413047287 */ /* 0x000fe4000c000000 */
[----:B------:R-:W-:Y:S02]  /*13c0*/  UIMAD.WIDE.U32 UR10, UR7, UR8, URZ ;  /* 0x00000008070a72a5 */ /* 0x000fe4000f8e00ff */
[----:B------:R-:W-:Y:S02]  /*13d0*/  @UP2 USHF.R.U32.HI UR6, URZ, UR9, UR12 ;  /* 0x00000009ff062299 */ /* 0x000fe4000801160c */
[----:B------:R-:W-:Y:S02]  /*13e0*/  UIMAD.WIDE.U32 UR12, UR4, UR8, URZ ;  /* 0x00000008040c72a5 */ /* 0x000fe4000f8e00ff */
[----:B------:R-:W-:Y:S01]  /*13f0*/  UIADD3 UR21, UPT, UPT, -UR5, URZ, URZ ;  /* 0x000000ff05157290 */ /* 0x000fe2000fffe1ff */
[----:B------:R-:W-:Y:S02]  /*1400*/  UMOV UR10, UR11 ;  /* 0x0000000b000a7c82 */ /* 0x000fe40008000000 */
[----:B------:R-:W-:-:S02]  /*1410*/  @UP2 USHF.R.U32.HI UR7, URZ, UR9, UR10 ;  /* 0x00000009ff072299 */ /* 0x000fc4000801160a */
[----:B------:R-:W-:Y:S02]  /*1420*/  UIMAD UR10, UR6, UR20, URZ ;  /* 0x00000014060a72a4 */ /* 0x000fe4000f8e02ff */
[----:B------:R-:W-:Y:S02]  /*1430*/  UIMAD UR7, UR7, UR20, URZ ;  /* 0x00000014070772a4 */ /* 0x000fe4000f8e02ff */
[----:B------:R-:W-:Y:S02]  /*1440*/  UIMAD UR21, UR23, UR21, UR22 ;  /* 0x00000015171572a4 */ /* 0x000fe4000f8e0216 */
[----:B------:R-:W-:-:S03]  /*1450*/  UISETP.GE.AND UP0, UPT, UR4, UR7, UPT ;  /* 0x000000070400728c */ /* 0x000fc6000bf06270 */
[----:B------:R-:W-:Y:S01]  /*1460*/  UMOV UR7, UR13 ;  /* 0x0000000d00077c82 */ /* 0x000fe20008000000 */
[----:B------:R-:W-:Y:S02]  /*1470*/  UISETP.GE.OR UP0, UPT, UR5, UR10, UP0 ;  /* 0x0000000a0500728c */ /* 0x000fe40008706670 */
[----:B------:R-:W-:Y:S02]  /*1480*/  UIMAD.WIDE.U32 UR10, UR5, UR8, URZ ;  /* 0x00000008050a72a5 */ /* 0x000fe4000f8e00ff */
[----:B------:R-:W-:Y:S02]  /*1490*/  USHF.R.U32.HI UR7, URZ, UR9, UR7 ;  /* 0x00000009ff077299 */ /* 0x000fe40008011607 */
[----:B------:R-:W-:Y:S02]  /*14a0*/  UIADD3 UR10, UPT, UPT, -UR4, URZ, URZ ;  /* 0x000000ff040a7290 */ /* 0x000fe4000fffe1ff */
[----:B------:R-:W-:Y:S02]  /*14b0*/  USEL UR7, UR4, UR7, !UP2 ;  /* 0x0000000704077287 */ /* 0x000fe4000d000000 */
[----:B------:R-:W-:Y:S01]  /*14c0*/  UIMAD UR10, UR14, UR10, UR19 ;  /* 0x0000000a0e0a72a4 */ /* 0x000fe2000f8e0213 */
[----:B------:R-:W-:-:S02]  /*14d0*/  @!UP0 UMOV UR8, UR11 ;  /* 0x0000000b00088c82 */ /* 0x000fc40008000000 */
[----:B------:R-:W-:Y:S02]  /*14e0*/  @!UP0 USHF.R.U32.HI UR8, URZ, UR9, UR8 ;  /* 0x00000009ff088299 */ /* 0x000fe40008011608 */
[----:B------:R-:W-:Y:S02]  /*14f0*/  UIADD3 UR9, UPT, UPT, -UR7, URZ, URZ ;  /* 0x000000ff07097290 */ /* 0x000fe4000fffe1ff */
[----:B------:R-:W-:Y:S02]  /*1500*/  @!UP0 USEL UR8, UR5, UR8, !UP2 ;  /* 0x0000000805088287 */ /* 0x000fe4000d000000 */
[----:B------:R-:W-:Y:S02]  /*1510*/  UIMAD UR9, UR20, UR9, UR4 ;  /* 0x00000009140972a4 */ /* 0x000fe4000f8e0204 */
[----:B------:R-:W-:Y:S02]  /*1520*/  @!UP0 UIADD3 UR7, UPT, UPT, UR7, -UR8, URZ ;  /* 0x8000000807078290 */ /* 0x000fe4000fffe0ff */
[----:B------:R-:W-:-:S02]  /*1530*/  @!UP0 UIMAD UR6, UR9, UR6, UR8 ;  /* 0x00000006090682a4 */ /* 0x000fc4000f8e0208 */
[----:B------:R-:W-:-:S04]  /*1540*/  @!UP0 UIMAD UR4, UR7, UR20, UR5 ;  /* 0x00000014070482a4 */ /* 0x000fc8000f8e0205 */
[----:B------:R-:W-:Y:S01]  /*1550*/  UIMAD UR19, UR4, UR14, UR10 ;  /* 0x0000000e041372a4 */ /* 0x000fe2000f8e020a */
[----:B------:R-:W-:Y:S02]  /*1560*/  @!UP0 UMOV UR5, UR6 ;  /* 0x0000000600058c82 */ /* 0x000fe40008000000 */
[----:B------:R-:W-:-:S12]  /*1570*/  UIMAD UR21, UR5, UR23, UR21 ;  /* 0x00000017051572a4 */ /* 0x000fd8000f8e0215 */
.L_x_18:
[----:B------:R-:W-:-:S09]  /*1580*/  UISETP.NE.AND UP0, UPT, UR24, 0x1, UPT ;  /* 0x000000011800788c */ /* 0x000fd2000bf05270 */
[----:B------:R-:W-:Y:S05]  /*1590*/  BRA.U UP0, `(.L_x_19) ;  /* 0x0000000100407547 */ /* 0x000fea000b800000 */
[----:B------:R-:W2:Y:S01]  /*15a0*/  LDCU.128 UR8, c[0x0][0xb10] ;  /* 0x00016200ff0877ac */ /* 0x000ea20008000c00 */
[----:B------:R-:W3:Y:S01]  /*15b0*/  LDCU UR12, c[0x0][0xb0c] ;  /* 0x00016180ff0c77ac */ /* 0x000ee20008000800 */
[----:B------:R-:W4:Y:S01]  /*15c0*/  LDCU UR13, c[0x0][0xb20] ;  /* 0x00016400ff0d77ac */ /* 0x000f220008000800 */
[----:B--2---:R-:W-:Y:S02]  /*15d0*/  UIMAD.WIDE.U32 UR4, UR21, UR8, URZ ;  /* 0x00000008150472a5 */ /* 0x004fe4000f8e00ff */
[----:B------:R-:W-:Y:S02]  /*15e0*/  UIMAD.WIDE.U32 UR6, UR19, UR11, URZ ;  /* 0x0000000b130672a5 */ /* 0x000fe4000f8e00ff */
[----:B---3--:R-:W-:Y:S02]  /*15f0*/  UISETP.NE.AND UP0, UPT, UR12, 0x1, UPT ;  /* 0x000000010c00788c */ /* 0x008fe4000bf05270 */
[----:B------:R-:W-:-:S03]  /*1600*/  USHF.R.U32.HI UR5, URZ, UR9, UR5 ;  /* 0x00000009ff057299 */ /* 0x000fc60008011605 */
[----:B------:R-:W-:Y:S01]  /*1610*/  UMOV UR4, UR7 ;  /* 0x0000000700047c82 */ /* 0x000fe20008000000 */
[----:B------:R-:W-:Y:S02]  /*1620*/  USEL UR5, UR21, UR5, !UP0 ;  /* 0x0000000515057287 */ /* 0x000fe4000c000000 */
[----:B------:R-:W-:Y:S02]  /*1630*/  UISETP.NE.AND UP0, UPT, UR10, 0x1, UPT ;  /* 0x000000010a00788c */ /* 0x000fe4000bf05270 */
[----:B----4-:R-:W-:-:S04]  /*1640*/  USHF.R.U32.HI UR4, URZ, UR13, UR4 ;  /* 0x0000000dff047299 */ /* 0x010fc80008011604 */
[----:B------:R-:W-:-:S04]  /*1650*/  USEL UR4, UR19, UR4, !UP0 ;  /* 0x0000000413047287 */ /* 0x000fc8000c000000 */
[----:B------:R-:W-:Y:S02]  /*1660*/  UIADD3 UR6, UPT, UPT, -UR4, UR5, URZ ;  /* 0x0000000504067290 */ /* 0x000fe4000fffe1ff */
[----:B------:R-:W-:Y:S02]  /*1670*/  UIADD3 UR4, UPT, UPT, UR4, -UR5, URZ ;  /* 0x8000000504047290 */ /* 0x000fe4000fffe0ff */
[----:B------:R-:W-:Y:S02]  /*1680*/  UIMAD UR19, UR6, UR10, UR19 ;  /* 0x0000000a061372a4 */ /* 0x000fe4000f8e0213 */
[----:B------:R-:W-:-:S12]  /*1690*/  UIMAD UR21, UR4, UR12, UR21 ;  /* 0x0000000c041572a4 */ /* 0x000fd8000f8e0215 */
.L_x_19:
[----:B------:R-:W-:Y:S05]  /*16a0*/  BRA.U !UP6, `(.L_x_20) ;  /* 0x000000010e0c7547 */ /* 0x000fea000b800000 */
[----:B------:R-:W-:Y:S01]  /*16b0*/  UCGABAR_WAIT ;  /* 0x0000000000007dc7 */ /* 0x000fe20008000000 */
[----:B------:R-:W-:Y:S01]  /*16c0*/  CCTL.IVALL ;  /* 0x00000000ff00798f */ /* 0x000fe20002000000 */
[----:B------:R-:W-:Y:S05]  /*16d0*/  BRA `(.L_x_21) ;  /* 0x0000000000047947 */ /* 0x000fea0003800000 */
.L_x_20:
[----:B------:R-:W-:Y:S06]  /*16e0*/  BAR.SYNC.DEFER_BLOCKING 0x0 ;  /* 0x0000000000007b1d */ /* 0x000fec0000010000 */
.L_x_21:
[----:B------:R-:W-:Y:S05]  /*16f0*/  BRA.U UP5, `(.L_x_22) ;  /* 0x0000001d05d87547 */ /* 0x000fea000b800000 */
[----:B------:R-:W2:Y:S01]  /*1700*/  LDCU UR8, c[0x0][0x390] ;  /* 0x00007200ff0877ac */ /* 0x000ea20008000800 */
[----:B------:R-:W-:Y:S01]  /*1710*/  PLOP3.LUT P1, PT, PT, PT, UP3, 0x80, 0x8 ;  /* 0x000000000008781c */ /* 0x000fe20003f2f038 */
[----:B------:R-:W-:Y:S01]  /*1720*/  IMAD.MOV.U32 R2, RZ, RZ, RZ ;  /* 0x000000ffff027224 */ /* 0x000fe200078e00ff */
[----:B------:R-:W-:Y:S01]  /*1730*/  ISETP.EQ.OR P2, PT, R3, RZ, P3 ;  /* 0x000000ff0300720c */ /* 0x000fe20001f42670 */
[----:B------:R-:W3:Y:S01]  /*1740*/  LDCU UR7, c[0x0][0x5c0] ;  /* 0x0000b800ff0777ac */ /* 0x000ee20008000800 */
[----:B------:R-:W-:Y:S01]  /*1750*/  PLOP3.LUT P1, PT, P1, PT, PT, 0x8, 0x80 ;  /* 0x000000000080781c */ /* 0x000fe20000f2e170 */
[----:B------:R-:W-:Y:S02]  /*1760*/  UISETP.NE.AND UP0, UPT, UR18, URZ, UPT ;  /* 0x000000ff1200728c */ /* 0x000fe4000bf05270 */
[----:B------:R-:W-:Y:S02]  /*1770*/  USHF.L.U32 UR6, UR22, 0x6, URZ ;  /* 0x0000000616067899 */ /* 0x000fe400080006ff */
[----:B------:R-:W-:Y:S01]  /*1780*/  USEL UR38, UR66, 0x2, UP0 ;  /* 0x0000000242267887 */ /* 0x000fe20008000000 */
[----:B------:R-:W4:Y:S01]  /*1790*/  LDCU UR50, c[0x0][0x370] ;  /* 0x00006e00ff3277ac */ /* 0x000f220008000800 */
[----:B--2---:R-:W-:Y:S01]  /*17a0*/  UIADD3 UR5, UPT, UPT, UR8, 0x3f, URZ ;  /* 0x0000003f08057890 */ /* 0x004fe2000fffe0ff */
[----:B------:R-:W2:Y:S03]  /*17b0*/  LDCU.64 UR42, c[0x0][0x348] ;  /* 0x00006900ff2a77ac */ /* 0x000ea60008000a00 */
[----:B------:R-:W-:-:S02]  /*17c0*/  USHF.R.S32.HI UR4, URZ, 0x1f, UR5 ;  /* 0x0000001fff047899 */ /* 0x000fc40008011405 */
[----:B---3--:R-:W-:Y:S02]  /*17d0*/  UIADD3 UR7, UPT, UPT, UR7, 0x7f, URZ ;  /* 0x0000007f07077890 */ /* 0x008fe4000fffe0ff */
[----:B------:R-:W-:Y:S02]  /*17e0*/  ULEA.HI UR4, UR4, UR5, URZ, 0x6 ;  /* 0x0000000504047291 */ /* 0x000fe4000f8f30ff */
[----:B------:R-:W-:Y:S02]  /*17f0*/  UIADD3 UR5, UPT, UPT, UR8, -0x1, URZ ;  /* 0xffffffff08057890 */ /* 0x000fe4000fffe0ff */
[----:B------:R-:W-:Y:S02]  /*1800*/  USHF.R.S32.HI UR52, URZ, 0x6, UR4 ;  /* 0x00000006ff347899 */ /* 0x000fe40008011404 */
[----:B------:R-:W-:Y:S02]  /*1810*/  UISETP.GE.U32.AND UP1, UPT, UR5, -0x7f, UPT ;  /* 0xffffff810500788c */ /* 0x000fe4000bf26070 */
[----:B------:R-:W-:-:S02]  /*1820*/  UISETP.LT.U32.AND UP0, UPT, UR52, 0xd, UPT ;  /* 0x0000000d3400788c */ /* 0x000fc4000bf01070 */
[----:B------:R-:W-:Y:S02]  /*1830*/  USHF.R.S32.HI UR4, URZ, 0x1f, UR7 ;  /* 0x0000001fff047899 */ /* 0x000fe40008011407 */
[----:B-1----:R-:W-:Y:S02]  /*1840*/  USEL UR51, UR52, 0xd, UP0 ;  /* 0x0000000d34337887 */ /* 0x002fe40008000000 */
[----:B------:R-:W-:Y:S02]  /*1850*/  ULEA.HI UR4, UR4, UR7, URZ, 0x7 ;  /* 0x0000000704047291 */ /* 0x000fe4000f8f38ff */
[----:B------:R-:W-:Y:S02]  /*1860*/  UIADD3 UR37, UPT, UPT, UR51, -0x1, URZ ;  /* 0xffffffff33257890 */ /* 0x000fe4000fffe0ff */
[----:B------:R-:W-:Y:S02]  /*1870*/  @UP1 UIADD3 UR37, UPT, UPT, UR51, URZ, URZ ;  /* 0x000000ff33251290 */ /* 0x000fe4000fffe0ff */
[----:B------:R-:W-:-:S02]  /*1880*/  ULOP3.LUT UR49, UR6, 0x40, URZ, 0xc0, !UPT ;  /* 0x0000004006317892 */ /* 0x000fc4000f8ec0ff */
[----:B------:R-:W-:Y:S01]  /*1890*/  UIADD3 UR54, UPT, UPT, UR8, 0x7e, URZ ;  /* 0x0000007e08367890 */ /* 0x000fe2000fffe0ff */
[----:B------:R-:W1:Y:S01]  /*18a0*/  LDCU UR48, c[0x0][0x374] ;  /* 0x00006e80ff3077ac */ /* 0x000e620008000800 */
[----:B------:R-:W-:Y:S02]  /*18b0*/  USHF.R.S32.HI UR47, URZ, 0x7, UR4 ;  /* 0x00000007ff2f7899 */ /* 0x000fe40008011404 */
[----:B------:R-:W-:Y:S02]  /*18c0*/  UIADD3 UR53, UPT, UPT, UR52, -UR51, URZ ;  /* 0x8000003334357290 */ /* 0x000fe4000fffe0ff */
[----:B------:R-:W-:Y:S01]  /*18d0*/  UIADD3 UR37, UPT, UPT, UR37, 0x1, URZ ;  /* 0x0000000125257890 */ /* 0x000fe2000fffe0ff */
[----:B------:R-:W-:Y:S01]  /*18e0*/  UMOV UR23, 0x1 ;  /* 0x0000000100177882 */ /* 0x000fe20000000000 */
[----:B--2-4-:R-:W-:-:S10]  /*18f0*/  UMOV UR28, URZ ;  /* 0x000000ff001c7c82 */ /* 0x014fd40008000000 */
.L_x_40:
[----:B------:R-:W-:Y:S01]  /*1900*/  IMAD.U32 R4, RZ, RZ, UR47 ;  /* 0x0000002fff047e24 */ /* 0x000fe2000f8e00ff */
[----:B------:R-:W2:Y:S04]  /*1910*/  LDCU UR46, c[0x0][0x5c4] ;  /* 0x0000b880ff2e77ac */ /* 0x000ea80008000800 */
[-C--:B------:R-:W-:Y:S01]  /*1920*/  IABS R0, R4.reuse ;  /* 0x0000000400007213 */ /* 0x080fe20000000000 */
[----:B------:R-:W-:Y:S01]  /*1930*/  UMOV UR29, 0x400 ;  /* 0x00000400001d7882 */ /* 0x000fe20000000000 */
[----:B------:R-:W-:Y:S01]  /*1940*/  IABS R4, R4 ;  /* 0x0000000400047213 */ /* 0x000fe20000000000 */
[----:B------:R-:W-:Y:S01]  /*1950*/  UMOV UR15, URZ ;  /* 0x000000ff000f7c82 */ /* 0x000fe20008000000 */
[----:B------:R-:W-:Y:S01]  /*1960*/  R2UR UR6, R0 ;  /* 0x00000000000672ca */ /* 0x000fe200000e0000 */
[----:B--2---:R-:W-:-:S12]  /*1970*/  IMAD.U32 R3, RZ, RZ, UR46 ;  /* 0x0000002eff037e24 */ /* 0x004fd8000f8e00ff */
[----:B------:R-:W2:Y:S08]  /*1980*/  I2F.RP R0, UR6 ;  /* 0x0000000600007d06 */ /* 0x000eb00008209400 */
[----:B--2---:R-:W2:Y:S02]  /*1990*/  MUFU.RCP R0, R0 ;  /* 0x0000000000007308 */ /* 0x004ea40000001000 */
[----:B--2---:R-:W-:-:S06]  /*19a0*/  VIADD R0, R0, 0xffffffe ;  /* 0x0ffffffe00007836 */ /* 0x004fcc0000000000 */
[----:B------:R-:W2:Y:S02]  /*19b0*/  F2I.FTZ.U32.TRUNC.NTZ R0, R0 ;  /* 0x0000000000007305 */ /* 0x000ea4000021f000 */
[----:B--2---:R-:W-:Y:S02]  /*19c0*/  R2UR UR5, R0 ;  /* 0x00000000000572ca */ /* 0x004fe400000e0000 */
[----:B------:R-:W-:Y:S01]  /*19d0*/  IABS R0, R3 ;  /* 0x0000000300007213 */ /* 0x000fe20000000000 */
[----:B------:R-:W-:-:S03]  /*19e0*/  IMAD.U32 R3, RZ, RZ, UR19 ;  /* 0x00000013ff037e24 */ /* 0x000fc6000f8e00ff */
[----:B------:R-:W-:Y:S01]  /*19f0*/  R2UR UR8, R0 ;  /* 0x00000000000872ca */ /* 0x000fe200000e0000 */
[----:B------:R-:W-:Y:S01]  /*1a00*/  IMAD.MOV R0, RZ, RZ, -R4 ;  /* 0x000000ffff007224 */ /* 0x000fe200078e0a04 */
[----:B------:R-:W-:-:S04]  /*1a10*/  IABS R3, R3 ;  /* 0x0000000300037213 */ /* 0x000fc80000000000 */
[----:B------:R-:W-:Y:S01]  /*1a20*/  R2UR UR9, R3 ;  /* 0x00000000030972ca */ /* 0x000fe200000e0000 */
[----:B------:R-:W-:-:S04]  /*1a30*/  UIADD3 UR4, UPT, UPT, URZ, -UR5, URZ ;  /* 0x80000005ff047290 */ /* 0x000fc8000fffe0ff */
[----:B------:R-:W-:Y:S02]  /*1a40*/  UIMAD UR7, UR4, UR6, URZ ;  /* 0x00000006040772a4 */ /* 0x000fe4000f8e02ff */
[----:B------:R-:W2:Y:S01]  /*1a50*/  I2F.RP R3, UR8 ;  /* 0x0000000800037d06 */ /* 0x000ea20008209400 */
[----:B------:R-:W-:Y:S02]  /*1a60*/  UMOV UR4, URZ ;  /* 0x000000ff00047c82 */ /* 0x000fe40008000000 */
[----:B------:R-:W-:Y:S02]  /*1a70*/  UIMAD.WIDE.U32 UR4, UR5, UR7, UR4 ;  /* 0x00000007050472a5 */ /* 0x000fe4000f8e0004 */
[----:B------:R-:W-:-:S05]  /*1a80*/  R2UR UR7, R0 ;  /* 0x00000000000772ca */ /* 0x000fca00000e0000 */
[----:B------:R-:W-:Y:S02]  /*1a90*/  UMOV UR4, UR5 ;  /* 0x0000000500047c82 */ /* 0x000fe40008000000 */
[----:B------:R-:W-:Y:S01]  /*1aa0*/  UIMAD.WIDE.U32 UR4, UR4, UR9, URZ ;  /* 0x00000009040472a5 */ /* 0x000fe2000f8e00ff */
[----:B--2---:R-:W2:Y:S06]  /*1ab0*/  MUFU.RCP R0, R3 ;  /* 0x0000000300007308 */ /* 0x004eac0000001000 */
[----:B------:R-:W-:Y:S02]  /*1ac0*/  UMOV UR4, UR5 ;  /* 0x0000000500047c82 */ /* 0x000fe40008000000 */
[----:B------:R-:W-:-:S04]  /*1ad0*/  UIMAD UR5, UR4, UR7, UR9 ;  /* 0x00000007040572a4 */ /* 0x000fc8000f8e0209 */
[----:B------:R-:W-:Y:S01]  /*1ae0*/  UISETP.GT.U32.AND UP0, UPT, UR6, UR5, UPT ;  /* 0x000000050600728c */ /* 0x000fe2000bf04070 */
[----:B--2---:R-:W-:Y:S02]  /*1af0*/  VIADD R0, R0, 0xffffffe ;  /* 0x0ffffffe00007836 */ /* 0x004fe40000000000 */
[----:B------:R-:W-:-:S08]  /*1b00*/  IMAD.U32 R3, RZ, RZ, UR23 ;  /* 0x00000017ff037e24 */ /* 0x000fd0000f8e00ff */
[----:B------:R-:W-:Y:S01]  /*1b10*/  @!UP0 UIADD3 UR5, UPT, UPT, UR5, -UR6, URZ ;  /* 0x8000000605058290 */ /* 0x000fe2000fffe0ff */
[----:B------:R-:W2:Y:S01]  /*1b20*/  F2I.FTZ.U32.TRUNC.NTZ R0, R0 ;  /* 0x0000000000007305 */ /* 0x000ea2000021f000 */
[----:B------:R-:W-:Y:S01]  /*1b30*/  @!UP0 UIADD3 UR4, UPT, UPT, UR4, 0x1, URZ ;  /* 0x0000000104048890 */ /* 0x000fe2000fffe0ff */
[----:B------:R-:W-:Y:S01]  /*1b40*/  SHF.L.U32 R3, R3, 0x1f, RZ ;  /* 0x0000001f03037819 */ /* 0x000fe200000006ff */
[----:B------:R-:W-:Y:S01]  /*1b50*/  UISETP.GE.U32.AND UP1, UPT, UR5, UR6, UPT ;  /* 0x000000060500728c */ /* 0x000fe2000bf26070 */
[----:B------:R-:W3:Y:S01]  /*1b60*/  S2UR UR6, SR_CgaCtaId ;  /* 0x00000000000679c3 */ /* 0x000ee20000008800 */
[----:B------:R-:W-:-:S04]  /*1b70*/  ULOP3.LUT UR5, UR19, UR47, URZ, 0x3c, !UPT ;  /* 0x0000002f13057292 */ /* 0x000fc8000f8e3cff */
[----:B------:R-:W-:-:S05]  /*1b80*/  UISETP.GE.AND UP0, UPT, UR5, URZ, UPT ;  /* 0x000000ff0500728c */ /* 0x000fca000bf06270 */
[----:B------:R-:W-:Y:S01]  /*1b90*/  @UP1 UIADD3 UR4, UPT, UPT, UR4, 0x1, URZ ;  /* 0x0000000104041890 */ /* 0x000fe2000fffe0ff */
[----:B--2---:R-:W-:Y:S01]  /*1ba0*/  R2UR UR7, R0 ;  /* 0x00000000000772ca */ /* 0x004fe200000e0000 */
[----:B------:R-:W-:-:S05]  /*1bb0*/  UISETP.NE.AND UP1, UPT, UR47, URZ, UPT ;  /* 0x000000ff2f00728c */ /* 0x000fca000bf25270 */
[----:B------:R-:W-:Y:S02]  /*1bc0*/  UMOV UR5, UR4 ;  /* 0x0000000400057c82 */ /* 0x000fe40008000000 */
[----:B------:R-:W-:-:S04]  /*1bd0*/  @!UP0 UIADD3 UR5, UPT, UPT, -UR5, URZ, URZ ;  /* 0x000000ff05058290 */ /* 0x000fc8000fffe1ff */
[----:B------:R-:W-:Y:S02]  /*1be0*/  @!UP1 ULOP3.LUT UR5, URZ, UR47, URZ, 0x33, !UPT ;  /* 0x0000002fff059292 */ /* 0x000fe4000f8e33ff */
[----:B---3--:R-:W-:Y:S02]  /*1bf0*/  ULEA UR29, UR6, UR29, 0x18 ;  /* 0x0000001d061d7291 */ /* 0x008fe4000f8ec0ff */
[----:B------:R-:W-:Y:S02]  /*1c00*/  UIADD3 UR4, UPT, UPT, URZ, -UR7, URZ ;  /* 0x80000007ff047290 */ /* 0x000fe4000fffe0ff */
[----:B------:R-:W-:Y:S01]  /*1c10*/  IMAD.U32 R0, RZ, RZ, UR5 ;  /* 0x00000005ff007e24 */ /* 0x000fe2000f8e00ff */
[----:B------:R-:W-:Y:S02]  /*1c20*/  ULEA UR6, UR28, UR29, 0x3 ;  /* 0x0000001d1c067291 */ /* 0x000fe4000f8e18ff */
[----:B------:R-:W-:Y:S02]  /*1c30*/  UIMAD UR4, UR4, UR8, URZ ;  /* 0x00000008040472a4 */ /* 0x000fe4000f8e02ff */
[----:B------:R-:W-:-:S04]  /*1c40*/  IABS R0, R0 ;  /* 0x0000000000007213 */ /* 0x000fc80000000000 */
[----:B------:R-:W-:Y:S01]  /*1c50*/  R2UR UR9, R0 ;  /* 0x00000000000972ca */ /* 0x000fe200000e0000 */
[----:B------:R2:W3:Y:S01]  /*1c60*/  SYNCS.PHASECHK.TRANS64.TRYWAIT P0, [UR6+0x68], R3 ;  /* 0x00006803ff0075a7 */ /* 0x0004e20008001106 */
[----:B------:R-:W-:Y:S02]  /*1c70*/  UMOV UR6, URZ ;  /* 0x000000ff00067c82 */ /* 0x000fe40008000000 */
[----:B------:R-:W-:-:S07]  /*1c80*/  UIMAD.WIDE.U32 UR6, UR7, UR4, UR6 ;  /* 0x00000004070672a5 */ /* 0x000fce000f8e0006 */
[----:B------:R-:W-:Y:S02]  /*1c90*/  UMOV UR6, UR7 ;  /* 0x0000000700067c82 */ /* 0x000fe40008000000 */
[----:B------:R-:W-:-:S07]  /*1ca0*/  UIMAD.WIDE.U32 UR6, UR6, UR9, URZ ;  /* 0x00000009060672a5 */ /* 0x000fce000f8e00ff */
[----:B------:R-:W-:Y:S02]  /*1cb0*/  UMOV UR4, UR7 ;  /* 0x0000000700047c82 */ /* 0x000fe40008000000 */
[----:B------:R-:W-:-:S04]  /*1cc0*/  UIADD3 UR6, UPT, UPT, -UR4, URZ, URZ ;  /* 0x000000ff04067290 */ /* 0x000fc8000fffe1ff */
[----:B------:R-:W-:-:S04]  /*1cd0*/  UIMAD UR6, UR8, UR6, UR9 ;  /* 0x00000006080672a4 */ /* 0x000fc8000f8e0209 */
[----:B------:R-:W-:-:S11]  /*1ce0*/  UISETP.GT.U32.AND UP0, UPT, UR8, UR6, UPT ;  /* 0x000000060800728c */ /* 0x000fd6000bf04070 */
[----:B------:R-:W-:Y:S02]  /*1cf0*/  @!UP0 UIADD3 UR6, UPT, UPT, UR6, -UR8, URZ ;  /* 0x8000000806068290 */ /* 0x000fe4000fffe0ff */
[----:B------:R-:W-:Y:S02]  /*1d00*/  @!UP0 UIADD3 UR4, UPT, UPT, UR4, 0x1, URZ ;  /* 0x0000000104048890 */ /* 0x000fe4000fffe0ff */
[----:B------:R-:W-:Y:S02]  /*1d10*/  UISETP.GE.U32.AND UP1, UPT, UR6, UR8, UPT ;  /* 0x000000080600728c */ /* 0x000fe4000bf26070 */
[----:B------:R-:W-:-:S04]  /*1d20*/  ULOP3.LUT UR6, UR5, UR46, URZ, 0x3c, !UPT ;  /* 0x0000002e05067292 */ /* 0x000fc8000f8e3cff */
[----:B------:R-:W-:Y:S02]  /*1d30*/  UISETP.GE.AND UP0, UPT, UR6, URZ, UPT ;  /* 0x000000ff0600728c */ /* 0x000fe4000bf06270 */
[----:B------:R-:W-:-:S03]  /*1d40*/  ULEA.HI UR6, UR21, UR21, URZ, 0x1 ;  /* 0x0000001515067291 */ /* 0x000fc6000f8f08ff */
[----:B------:R-:W-:Y:S02]  /*1d50*/  @UP1 UIADD3 UR4, UPT, UPT, UR4, 0x1, URZ ;  /* 0x0000000104041890 */ /* 0x000fe4000fffe0ff */
[----:B------:R-:W-:Y:S02]  /*1d60*/  UISETP.NE.AND UP1, UPT, UR46, URZ, UPT ;  /* 0x000000ff2e00728c */ /* 0x000fe4000bf25270 */
[----:B------:R-:W-:-:S03]  /*1d70*/  USHF.L.U32 UR34, UR6, 0x6, URZ ;  /* 0x0000000606227899 */ /* 0x000fc600080006ff */
[----:B------:R-:W-:Y:S01]  /*1d80*/  UMOV UR36, UR4 ;  /* 0x0000000400247c82 */ /* 0x000fe20008000000 */
[----:B------:R-:W-:Y:S02]  /*1d90*/  UIADD3 UR4, UPT, UPT, -UR5, URZ, URZ ;  /* 0x000000ff05047290 */ /* 0x000fe4000fffe1ff */
[----:B------:R-:W-:Y:S02]  /*1da0*/  @!UP0 UIADD3 UR36, UPT, UPT, -UR36, URZ, URZ ;  /* 0x000000ff24248290 */ /* 0x000fe4000fffe1ff */
[----:B------:R-:W-:Y:S02]  /*1db0*/  UISETP.GE.U32.AND UP0, UPT, UR54, 0x7f, UPT ;  /* 0x0000007f3600788c */ /* 0x000fe4000bf06070 */
[----:B------:R-:W-:Y:S02]  /*1dc0*/  @!UP1 ULOP3.LUT UR36, URZ, UR46, URZ, 0x33, !UPT ;  /* 0x0000002eff249292 */ /* 0x000fe4000f8e33ff */
[----:B------:R-:W-:Y:S02]  /*1dd0*/  UIMAD UR4, UR47, UR4, UR19 ;  /* 0x000000042f0472a4 */ /* 0x000fe4000f8e0213 */
[----:B------:R-:W-:-:S02]  /*1de0*/  UIADD3 UR6, UPT, UPT, -UR36, URZ, URZ ;  /* 0x000000ff24067290 */ /* 0x000fc4000fffe1ff */
[----:B------:R-:W-:Y:S02]  /*1df0*/  ULOP3.LUT UR34, UR49, 0xffffff80, UR34, 0xf8, !UPT ;  /* 0xffffff8031227892 */ /* 0x000fe4000f8ef822 */
[----:B------:R-:W-:Y:S02]  /*1e00*/  ULEA UR10, UR4, UR49, 0x7 ;  /* 0x00000031040a7291 */ /* 0x000fe4000f8e38ff */
[----:B------:R-:W-:Y:S01]  /*1e10*/  UIMAD UR46, UR46, UR6, UR5 ;  /* 0x000000062e2e72a4 */ /* 0x000fe2000f8e0205 */
[----:B--2---:R-:W-:Y:S11]  /*1e20*/  BRA.U !UP0, `(.L_x_23) ;  /* 0x0000000508247547 */ /* 0x004ff6000b800000 */
[----:B------:R-:W2:Y:S01]  /*1e30*/  LDCU.64 UR12, c[0x0][0x5b0] ;  /* 0x0000b600ff0c77ac */ /* 0x000ea20008000a00 */
[----:B------:R-:W2:Y:S01]  /*1e40*/  LDCU.64 UR8, c[0x0][0x5d8] ;  /* 0x0000bb00ff0877ac */ /* 0x000ea20008000a00 */
[----:B------:R-:W4:Y:S01]  /*1e50*/  LDCU UR19, c[0x0][0x598] ;  /* 0x0000b300ff1377ac */ /* 0x000f220008000800 */
[----:B------:R-:W1:Y:S01]  /*1e60*/  LDCU UR18, c[0x0][0x58c] ;  /* 0x0000b180ff1277ac */ /* 0x000e620008000800 */
[----:B------:R-:W1:Y:S01]  /*1e70*/  LDCU UR21, c[0x0][0x59c] ;  /* 0x0000b380ff1577ac */ /* 0x000e620008000800 */
[----:B------:R-:W1:Y:S01]  /*1e80*/  LDCU UR20, c[0x0][0x5a0] ;  /* 0x0000b400ff1477ac */ /* 0x000e620008000800 */
[----:B------:R-:W1:Y:S01]  /*1e90*/  LDCU.64 UR16, c[0x0][0x590] ;  /* 0x0000b200ff1077ac */ /* 0x000e620008000a00 */
[----:B------:R-:W1:Y:S01]  /*1ea0*/  LDCU.64 UR6, c[0x0][0x5b8] ;  /* 0x0000b700ff0677ac */ /* 0x000e620008000a00 */
[----:B------:R-:W1:Y:S01]  /*1eb0*/  LDCU.64 UR4, c[0x0][0x5d0] ;  /* 0x0000ba00ff0477ac */ /* 0x000e620008000a00 */
[----:B--2---:R-:W-:Y:S02]  /*1ec0*/  UIMAD UR31, UR46, UR12, UR8 ;  /* 0x0000000c2e1f72a4 */ /* 0x004fe4000f8e0208 */
[----:B------:R-:W-:Y:S01]  /*1ed0*/  UIMAD UR30, UR36, UR13, UR9 ;  /* 0x0000000d241e72a4 */ /* 0x000fe2000f8e0209 */
[----:B------:R-:W-:Y:S01]  /*1ee0*/  UMOV UR14, URZ ;  /* 0x000000ff000e7c82 */ /* 0x000fe20008000000 */
[----:B----4-:R-:W-:-:S10]  /*1ef0*/  UMOV UR22, UR28 ;  /* 0x0000001c00167c82 */ /* 0x010fd40008000000 */
.L_x_29:
[----:B---3--:R-:W-:Y:S01]  /*1f00*/  @!P3 MOV R3, 0x8000 ;  /* 0x000080000003b802 */ /* 0x008fe20000000f00 */
[----:B------:R-:W-:Y:S01]  /*1f10*/  ULEA UR11, UR22, UR29, 0x3 ;  /* 0x0000001d160b7291 */ /* 0x000fe2000f8e18ff */
[----:B---34-:R-:W-:Y:S11]  /*1f20*/  @P0 BRA `(.L_x_24) ;  /* 0x0000000000100947 */ /* 0x018ff60003800000 */
[----:B------:R-:W-:Y:S04]  /*1f30*/  MOV R4, UR23 ;  /* 0x0000001700047c02 */ /* 0x000fe80008000f00 */
[----:B------:R-:W-:Y:S04]  /*1f40*/  SHF.L.U32 R4, R4, 0x1f, RZ ;  /* 0x0000001f04047819 */ /* 0x000fe800000006ff */
[----:B------:R-:W2:Y:S02]  /*1f50*/  SYNCS.PHASECHK.TRANS64.TRYWAIT P0, [UR11+0x68], R4 ;  /* 0x00006804ff0075a7 */ /* 0x000ea4000800110b */
[----:B--2---:R-:W-:Y:S05]  /*1f60*/  @!P0 BRA `(.L_x_25) ;  /* 0x0000007c00cc8947 */ /* 0x004fea0003800000 */
.L_x_24:
[----:B------:R3:W-:Y:S01]  /*1f70*/  @!P3 SYNCS.ARRIVE.TRANS64 RZ, [UR11], R3 ;  /* 0x00000003ffffb9a7 */ /* 0x0007e2000800000b */
[----:B------:R-:W-:Y:S04]  /*1f80*/  ULOP3.LUT UR8, UR38, 0x2, URZ, 0xfc, !UPT ;  /* 0x0000000226087892 */ /* 0x000fe8000f8efcff */
[----:B------:R-:W-:Y:S09]  /*1f90*/  UISETP.NE.AND UP0, UPT, UR8, 0x2, UPT ;  /* 0x000000020800788c */ /* 0x000ff2000bf05270 */
[----:B------:R-:W-:Y:S05]  /*1fa0*/  BRA.U UP0, `(.L_x_26) ;  /* 0x0000000100047547 */ /* 0x000fea000b800000 */
[----:B-1----:R-:W-:Y:S05]  /*1fb0*/  BPT.TRAP 0x1 ;  /* 0x000000040000795c */ /* 0x002fea0000300000 */
.L_x_26:
[----:B------:R-:W-:Y:S04]  /*1fc0*/  BSSY.RECONVERGENT B0, `(.L_x_27) ;  /* 0x0000003000007945 */ /* 0x000fe80003800200 */
[----:B------:R-:W-:Y:S05]  /*1fd0*/  @P2 BRA `(.L_x_28) ;  /* 0x0000000000042947 */ /* 0x000fea0003800000 */
[----:B-1----:R-:W-:Y:S05]  /*1fe0*/  BPT.TRAP 0x1 ;  /* 0x000000040000795c */ /* 0x002fea0000300000 */
.L_x_28:
[----:B-1----:R-:W-:Y:S05]  /*1ff0*/  BSYNC.RECONVERGENT B0 ;  /* 0x0000000000007941 */ /* 0x002fea0003800200 */
.L_x_27:
[----:B------:R-:W-:Y:S02]  /*2000*/  UIADD3 UR8, UPT, UPT, UR22, 0x1, URZ ;  /* 0x0000000116087890 */ /* 0x000fe4000fffe0ff */
[----:B------:R-:W-:Y:S02]  /*2010*/  USHF.L.U32 UR35, UR14, 0x6, URZ ;  /* 0x000000060e237899 */ /* 0x000fe400080006ff */
[----:B------:R-:W-:Y:S02]  /*2020*/  UISETP.NE.AND UP0, UPT, UR8, 0xd, UPT ;  /* 0x0000000d0800788c */ /* 0x000fe4000bf05270 */
[----:B------:R-:W-:Y:S02]  /*2030*/  UISETP.NE.AND UP2, UPT, UR19, 0x1, UPT ;  /* 0x000000011300788c */ /* 0x000fe4000bf45270 */
[----:B------:R-:W-:Y:S02]  /*2040*/  USEL UR9, URZ, 0x1, UP0 ;  /* 0x00000001ff097887 */ /* 0x000fe40008000000 */
[----:B------:R-:W-:Y:S02]  /*2050*/  USEL UR28, UR8, URZ, UP0 ;  /* 0x000000ff081c7287 */ /* 0x000fe40008000000 */
[----:B------:R-:W-:Y:S02]  /*2060*/  ULOP3.LUT UR23, UR23, UR9, URZ, 0x3c, !UPT ;  /* 0x0000000917177292 */ /* 0x000fe4000f8e3cff */
[----:B------:R-:W-:Y:S02]  /*2070*/  ULEA UR8, UR28, UR29, 0x3 ;  /* 0x0000001d1c087291 */ /* 0x000fe4000f8e18ff */
[----:B------:R-:W-:Y:S02]  /*2080*/  UISETP.NE.AND UP0, UPT, UR18, 0x1, UPT ;  /* 0x000000011200788c */ /* 0x000fe4000bf05270 */
[----:B------:R-:W-:Y:S01]  /*2090*/  UIADD3 UR26, UP1, UPT, UR42, 0x80, URZ ;  /* 0x000000802a1a7890 */ /* 0x000fe2000ff3e0ff */
[----:B--2---:R-:W-:Y:S01]  /*20a0*/  MOV R0, UR23 ;  /* 0x0000001700007c02 */ /* 0x004fe20008000f00 */
[----:B------:R-:W-:Y:S02]  /*20b0*/  ULEA UR15, UR22, UR29, 0xd ;  /* 0x0000001d160f7291 */ /* 0x000fe4000f8e68ff */
[----:B------:R-:W-:Y:S01]  /*20c0*/  ULOP3.LUT UR33, UR11, 0xfefffff8, URZ, 0xc0, !UPT ;  /* 0xfefffff80b217892 */ /* 0x000fe2000f8ec0ff */
[----:B------:R-:W-:Y:S01]  /*20d0*/  SHF.L.U32 R0, R0, 0x1f, RZ ;  /* 0x0000001f00007819 */ /* 0x000fe200000006ff */
[----:B------:R-:W-:Y:S02]  /*20e0*/  UIADD3.X UR27, UPT, UPT, URZ, UR43, URZ, UP1, !UPT ;  /* 0x0000002bff1b7290 */ /* 0x000fe40008ffe4ff */
[----:B------:R-:W-:Y:S01]  /*20f0*/  UIADD3 UR32, UPT, UPT, UR15, 0x4300, URZ ;  /* 0x000043000f207890 */ /* 0x000fe2000fffe0ff */
[----:B------:R2:W4:Y:S01]  /*2100*/  SYNCS.PHASECHK.TRANS64.TRYWAIT P0, [UR8+0x68], R0 ;  /* 0x00006800ff0075a7 */ /* 0x0005220008001108 */
[----:B------:R-:W-:Y:S02]  /*2110*/  UIMAD.WIDE.U32 UR8, UR35, UR16, URZ ;  /* 0x00000010230872a5 */ /* 0x000fe4000f8e00ff */
[----:B------:R-:W-:Y:S02]  /*2120*/  UPRMT UR22, UR31, 0x40, UR30 ;  /* 0x000000401f167896 */ /* 0x000fe4000800001e */
[----:B------:R-:W-:Y:S02]  /*2130*/  USHF.R.U32.HI UR9, URZ, UR17, UR9 ;  /* 0x00000011ff097299 */ /* 0x000fe40008011609 */
[----:B------:R-:W-:Y:S02]  /*2140*/  UIADD3 UR14, UPT, UPT, UR14, 0x1, URZ ;  /* 0x000000010e0e7890 */ /* 0x000fe4000fffe0ff */
[----:B------:R-:W-:Y:S02]  /*2150*/  USEL UR9, UR35, UR9, !UP0 ;  /* 0x0000000923097287 */ /* 0x000fe4000c000000 */
[----:B------:R-:W-:Y:S02]  /*2160*/  UIADD3 UR24, UP0, UPT, UR42, 0x180, URZ ;  /* 0x000001802a187890 */ /* 0x000fe4000ff1e0ff */
[----:B------:R-:W-:Y:S02]  /*2170*/  UIMAD.WIDE.U32 UR12, UR9, UR21, URZ ;  /* 0x00000015090c72a5 */ /* 0x000fe4000f8e00ff */
[----:B------:R-:W-:Y:S02]  /*2180*/  UIADD3 UR11, UPT, UPT, -UR9, URZ, URZ ;  /* 0x000000ff090b7290 */ /* 0x000fe4000fffe1ff */
[----:B------:R-:W-:Y:S02]  /*2190*/  USHF.R.U32.HI UR13, URZ, UR20, UR13 ;  /* 0x00000014ff0d7299 */ /* 0x000fe4000801160d */
[----:B------:R-:W-:Y:S02]  /*21a0*/  UIMAD UR11, UR18, UR11, UR35 ;  /* 0x0000000b120b72a4 */ /* 0x000fe4000f8e0223 */
[----:B------:R-:W-:Y:S02]  /*21b0*/  USEL UR13, UR9, UR13, !UP2 ;  /* 0x0000000d090d7287 */ /* 0x000fe4000d000000 */
[----:B------:R-:W-:Y:S02]  /*21c0*/  UIMAD UR11, UR11, UR6, UR4 ;  /* 0x000000060b0b72a4 */ /* 0x000fe4000f8e0204 */
[----:B------:R-:W-:Y:S02]  /*21d0*/  UIADD3 UR8, UPT, UPT, -UR13, URZ, URZ ;  /* 0x000000ff0d087290 */ /* 0x000fe4000fffe1ff */
[----:B------:R-:W-:Y:S02]  /*21e0*/  UIADD3.X UR25, UPT, UPT, URZ, UR43, URZ, UP0, !UPT ;  /* 0x0000002bff197290 */ /* 0x000fe400087fe4ff */
[----:B------:R-:W-:Y:S02]  /*21f0*/  UIMAD UR9, UR19, UR8, UR9 ;  /* 0x00000008130972a4 */ /* 0x000fe4000f8e0209 */
[----:B------:R-:W-:Y:S01]  /*2200*/  UIADD3 UR8, UPT, UPT, UR15, 0x1e300, URZ ;  /* 0x0001e3000f087890 */ /* 0x000fe2000fffe0ff */
[----:B------:R-:W-:Y:S01]  /*2210*/  UMOV UR40, 0x0 ;  /* 0x0000000000287882 */ /* 0x000fe20000000000 */
[----:B------:R-:W-:Y:S01]  /*2220*/  UMOV UR41, 0x10000000 ;  /* 0x1000000000297882 */ /* 0x000fe20000000000 */
[----:B------:R-:W-:Y:S01]  /*2230*/  UIMAD UR12, UR9, UR7, UR5 ;  /* 0x00000007090c72a4 */ /* 0x000fe2000f8e0205 */
[----:B------:R-:W-:Y:S01]  /*2240*/  UTMALDG.2D.2CTA [UR32], [UR26], desc[UR40] ;  /* 0x000028201a0075b4 */ /* 0x000fe20008209000 */
[----:B------:R-:W-:Y:S01]  /*2250*/  UPRMT UR15, UR22, 0x5410, URZ ;  /* 0x00005410160f7896 */ /* 0x000fe200080000ff */
[----:B------:R-:W-:Y:S01]  /*2260*/  UMOV UR9, UR33 ;  /* 0x0000002100097c82 */ /* 0x000fe20008000000 */
[----:B------:R-:W-:Y:S01]  /*2270*/  UISETP.NE.AND UP0, UPT, UR14, UR37, UPT ;  /* 0x000000250e00728c */ /* 0x000fe2000bf05270 */
[----:B------:R-:W-:Y:S06]  /*2280*/  UMOV UR22, UR28 ;  /* 0x0000001c00167c82 */ /* 0x000fec0008000000 */
[----:B------:R1:W-:Y:S02]  /*2290*/  UTMALDG.4D.IM2COL.2CTA [UR8], [UR24], UR15, desc[UR40] ;  /* 0x00002808180073b4 */ /* 0x0003e4000825900f */
[----:B-1----:R-:W-:Y:S01]  /*22a0*/  UMOV UR15, UR37 ;  /* 0x00000025000f7c82 */ /* 0x002fe20008000000 */
[----:B--2---:R-:W-:Y:S05]  /*22b0*/  BRA.U UP0, `(.L_x_29) ;  /* 0xfffffffd00107547 */ /* 0x004fea000b83ffff */
.L_x_23:
[----:B------:R-:W-:Y:S01]  /*22c0*/  ULEA UR4, UR28, UR29, 0x3 ;  /* 0x0000001d1c047291 */ /* 0x000fe2000f8e18ff */
[----:B------:R-:W-:Y:S01]  /*22d0*/  MOV R0, UR23 ;  /* 0x0000001700007c02 */ /* 0x000fe20008000f00 */
[----:B------:R-:W-:Y:S01]  /*22e0*/  @!P1 SYNCS.ARRIVE.TRANS64.A1T0 RZ, [UR29+0x118], RZ ;  /* 0x000118ffffff99a7 */ /* 0x000fe2000810001d */
[----:B------:R-:W-:Y:S02]  /*22f0*/  UISETP.GT.AND UP0, UPT, UR52, UR51, UPT ;  /* 0x000000333400728c */ /* 0x000fe4000bf04270 */
[----:B------:R-:W-:-:S04]  /*2300*/  SHF.L.U32 R0, R0, 0x1f, RZ ;  /* 0x0000001f00007819 */ /* 0x000fc800000006ff */
[----:B---34-:R2:W3:Y:S03]  /*2310*/  SYNCS.PHASECHK.TRANS64.TRYWAIT P0, [UR4+0x68], R0 ;  /* 0x00006800ff0075a7 */ /* 0x0184e60008001104 */
[----:B------:R-:W-:Y:S05]  /*2320*/  BRA.U !UP0, `(.L_x_30) ;  /* 0x0000000508207547 */ /* 0x000fea000b800000 */
[----:B------:R-:W4:Y:S01]  /*2330*/  LDCU.64 UR12, c[0x0][0x5b0] ;  /* 0x0000b600ff0c77ac */ /* 0x000f220008000a00 */
[----:B------:R-:W4:Y:S01]  /*2340*/  LDCU.64 UR8, c[0x0][0x5d8] ;  /* 0x0000bb00ff0877ac */ /* 0x000f220008000a00 */
[----:B------:R-:W1:Y:S01]  /*2350*/  LDCU UR18, c[0x0][0x598] ;  /* 0x0000b300ff1277ac */ /* 0x000e620008000800 */
[----:B------:R-:W1:Y:S01]  /*2360*/  LDCU UR14, c[0x0][0x58c] ;  /* 0x0000b180ff0e77ac */ /* 0x000e620008000800 */
[----:B------:R-:W1:Y:S01]  /*2370*/  LDCU UR20, c[0x0][0x59c] ;  /* 0x0000b380ff1477ac */ /* 0x000e620008000800 */
[----:B------:R-:W1:Y:S01]  /*2380*/  LDCU UR19, c[0x0][0x5a0] ;  /* 0x0000b400ff1377ac */ /* 0x000e620008000800 */
[----:B----4-:R-:W-:Y:S01]  /*2390*/  UIMAD UR30, UR36, UR13, UR9 ;  /* 0x0000000d241e72a4 */ /* 0x010fe2000f8e0209 */
[----:B------:R-:W4:Y:S01]  /*23a0*/  LDCU.64 UR16, c[0x0][0x590] ;  /* 0x0000b200ff1077ac */ /* 0x000f220008000a00 */
[----:B------:R-:W1:Y:S01]  /*23b0*/  LDCU.64 UR6, c[0x0][0x5b8] ;  /* 0x0000b700ff0677ac */ /* 0x000e620008000a00 */
[----:B------:R-:W1:Y:S01]  /*23c0*/  LDCU.64 UR4, c[0x0][0x5d0] ;  /* 0x0000ba00ff0477ac */ /* 0x000e620008000a00 */
[----:B------:R-:W-:-:S02]  /*23d0*/  UIMAD UR31, UR46, UR12, UR8 ;  /* 0x0000000c2e1f72a4 */ /* 0x000fc4000f8e0208 */
[----:B------:R-:W-:Y:S01]  /*23e0*/  UIADD3 UR36, UPT, UPT, UR53, UR15, URZ ;  /* 0x0000000f35247290 */ /* 0x000fe2000fffe0ff */
[----:B------:R-:W-:-:S11]  /*23f0*/  UMOV UR21, UR28 ;  /* 0x0000001c00157c82 */ /* 0x000fd60008000000 */
.L_x_36:
[----:B---3--:R-:W-:Y:S01]  /*2400*/  @!P3 MOV R3, 0x8000 ;  /* 0x000080000003b802 */ /* 0x008fe20000000f00 */
[----:B------:R-:W-:Y:S01]  /*2410*/  ULEA UR11, UR21, UR29, 0x3 ;  /* 0x0000001d150b7291 */ /* 0x000fe2000f8e18ff */
[----:B--23--:R-:W-:Y:S11]  /*2420*/  @P0 BRA `(.L_x_31) ;  /* 0x0000000000100947 */ /* 0x00cff60003800000 */
[----:B------:R-:W-:Y:S04]  /*2430*/  MOV R4, UR23 ;  /* 0x0000001700047c02 */ /* 0x000fe80008000f00 */
[----:B------:R-:W-:Y:S04]  /*2440*/  SHF.L.U32 R4, R4, 0x1f, RZ ;  /* 0x0000001f04047819 */ /* 0x000fe800000006ff */
[----:B------:R-:W3:Y:S02]  /*2450*/  SYNCS.PHASECHK.TRANS64.TRYWAIT P0, [UR11+0x68], R4 ;  /* 0x00006804ff0075a7 */ /* 0x000ee4000800110b */
[----:B---3--:R-:W-:Y:S05]  /*2460*/  @!P0 BRA `(.L_x_32) ;  /* 0x0000007800a48947 */ /* 0x008fea0003800000 */
.L_x_31:
[----:B------:R3:W-:Y:S01]  /*2470*/  @!P3 SYNCS.ARRIVE.TRANS64 RZ, [UR11], R3 ;  /* 0x00000003ffffb9a7 */ /* 0x0007e2000800000b */
[----:B------:R-:W-:Y:S04]  /*2480*/  ULOP3.LUT UR8, UR38, 0x2, URZ, 0xfc, !UPT ;  /* 0x0000000226087892 */ /* 0x000fe8000f8efcff */
[----:B------:R-:W-:Y:S09]  /*2490*/  UISETP.NE.AND UP0, UPT, UR8, 0x2, UPT ;  /* 0x000000020800788c */ /* 0x000ff2000bf05270 */
[----:B------:R-:W-:Y:S05]  /*24a0*/  BRA.U UP0, `(.L_x_33) ;  /* 0x0000000100047547 */ /* 0x000fea000b800000 */
[----:B-1--4-:R-:W-:Y:S05]  /*24b0*/  BPT.TRAP 0x1 ;  /* 0x000000040000795c */ /* 0x012fea0000300000 */
.L_x_33:
[----:B------:R-:W-:Y:S04]  /*24c0*/  BSSY.RECONVERGENT B0, `(.L_x_34) ;  /* 0x0000003000007945 */ /* 0x000fe80003800200 */
[----:B------:R-:W-:Y:S05]  /*24d0*/  @P2 BRA `(.L_x_35) ;  /* 0x0000000000042947 */ /* 0x000fea0003800000 */
[----:B-1--4-:R-:W-:Y:S05]  /*24e0*/  BPT.TRAP 0x1 ;  /* 0x000000040000795c */ /* 0x012fea0000300000 */
.L_x_35:
[----:B-1--4-:R-:W-:Y:S05]  /*24f0*/  BSYNC.RECONVERGENT B0 ;  /* 0x0000000000007941 */ /* 0x012fea0003800200 */
.L_x_34:
        /* <DEDUP_REMOVED lines=16> */
[----:B------:R1:W2:Y:S01]  /*2600*/  SYNCS.PHASECHK.TRANS64.TRYWAIT P0, [UR8+0x68], R0 ;  /* 0x00006800ff0075a7 */ /* 0x0002a20008001108 */
        /* <DEDUP_REMOVED lines=14> */
[----:B------:R-:W-:Y:S01]  /*26f0*/  UIMAD UR9, UR18, UR8, UR9 ;  /* 0x00000008120972a4 */ /* 0x000fe2000f8e0209 */
[----:B------:R-:W-:Y:S01]  /*2700*/  UMOV UR40, 0x0 ;  /* 0x0000000000287882 */ /* 0x000fe20000000000 */
[----:B------:R-:W-:Y:S01]  /*2710*/  UMOV UR41, 0x10000000 ;  /* 0x1000000000297882 */ /* 0x000fe20000000000 */
[----:B------:R-:W-:Y:S01]  /*2720*/  UIADD3 UR8, UPT, UPT, UR21, 0x1e300, URZ ;  /* 0x0001e30015087890 */ /* 0x000fe2000fffe0ff */
[----:B------:R-:W-:Y:S01]  /*2730*/  UTMALDG.2D.2CTA [UR32], [UR26], desc[UR40] ;  /* 0x000028201a0075b4 */ /* 0x000fe20008209000 */
[----:B------:R-:W-:Y:S02]  /*2740*/  UIMAD UR12, UR9, UR7, UR5 ;  /* 0x00000007090c72a4 */ /* 0x000fe4000f8e0205 */
[----:B------:R-:W-:Y:S01]  /*2750*/  UPRMT UR21, UR22, 0x5410, URZ ;  /* 0x0000541016157896 */ /* 0x000fe200080000ff */
[----:B------:R-:W-:Y:S01]  /*2760*/  UMOV UR9, UR33 ;  /* 0x0000002100097c82 */ /* 0x000fe20008000000 */
[----:B------:R-:W-:Y:S07]  /*2770*/  UISETP.NE.AND UP0, UPT, UR15, UR36, UPT ;  /* 0x000000240f00728c */ /* 0x000fee000bf05270 */
[----:B------:R4:W-:Y:S02]  /*2780*/  UTMALDG.4D.IM2COL.2CTA [UR8], [UR24], UR21, desc[UR40] ;  /* 0x00002808180073b4 */ /* 0x0009e40008259015 */
[----:B----4-:R-:W-:Y:S01]  /*2790*/  UMOV UR21, UR28 ;  /* 0x0000001c00157c82 */ /* 0x010fe20008000000 */
[----:B-1----:R-:W-:Y:S05]  /*27a0*/  BRA.U UP0, `(.L_x_36) ;  /* 0xfffffffd00147547 */ /* 0x002fea000b83ffff */
.L_x_30:
[----:B---3--:R-:W-:Y:S01]  /*27b0*/  SHF.L.U32 R3, R2, 0x1f, RZ ;  /* 0x0000001f02037819 */ /* 0x008fe200000006ff */
[----:B------:R-:W-:-:S03]  /*27c0*/  NOP ;  /* 0x0000000000007918 */ /* 0x000fc60000000000 */
[----:B--2---:R-:W2:Y:S02]  /*27d0*/  SYNCS.PHASECHK.TRANS64.TRYWAIT P0, [UR29+0x120], R3 ;  /* 0x00012003ff0075a7 */ /* 0x004ea4000800111d */
[----:B--2---:R-:W-:Y:S05]  /*27e0*/  @!P0 BRA `(.L_x_37) ;  /* 0x0000007400dc8947 */ /* 0x004fea0003800000 */
.L_x_155:
[----:B------:R-:W3:Y:S01]  /*27f0*/  LDS.128 R4, [UR29+0x160] ;  /* 0x0001601dff047984 */ /* 0x000ee20008000c00 */
[----:B------:R-:W-:Y:S02]  /*2800*/  UIADD3 UR4, UPT, UPT, UR29, 0x128, URZ ;  /* 0x000001281d047890 */ /* 0x000fe4000fffe0ff */
[----:B------:R-:W-:Y:S01]  /*2810*/  UISETP.GE.AND UP0, UPT, UR39, 0x1, UPT ;  /* 0x000000012700788c */ /* 0x000fe2000bf06270 */
[----:B------:R-:W-:Y:S01]  /*2820*/  @!PT LDS RZ, [RZ] ;  /* 0x00000000fffff984 */ /* 0x000fe20000000800 */
[----:B------:R-:W-:Y:S01]  /*2830*/  @!PT LDS RZ, [RZ] ;  /* 0x00000000fffff984 */ /* 0x000fe20000000800 */
[----:B------:R-:W-:Y:S01]  /*2840*/  @!PT LDS RZ, [RZ] ;  /* 0x00000000fffff984 */ /* 0x000fe20000000800 */
[----:B------:R-:W-:Y:S01]  /*2850*/  @!PT LDS RZ, [RZ] ;  /* 0x00000000fffff984 */ /* 0x000fe20000000800 */
[----:B------:R4:W-:Y:S06]  /*2860*/  MEMBAR.ALL.CTA ;  /* 0x0000000000007992 */ /* 0x0009ec0000008000 */
[----:B----4-:R-:W4:Y:S01]  /*2870*/  FENCE.VIEW.ASYNC.S ;  /* 0x00000000000073c6 */ /* 0x010f220000000000 */
[----:B------:R-:W-:-:S09]  /*2880*/  UPRMT UR4, URZ, 0x654, UR4 ;  /* 0x00000654ff047896 */ /* 0x000fd20008000004 */
[----:B----4-:R-:W-:Y:S01]  /*2890*/  SYNCS.ARRIVE.TRANS64.RED.A1T0 RZ, [UR4], RZ ;  /* 0x000000ffffff79a7 */ /* 0x010fe20008100404 */
[----:B---3--:R-:W-:-:S13]  /*28a0*/  LOP3.LUT P0, RZ, R6, 0x1, RZ, 0xc0, !PT ;  /* 0x0000000106ff7812 */ /* 0x008fda000780c0ff */
[----:B------:R-:W-:Y:S01]  /*28b0*/  VOTEU.ANY UP1, P0 ;  /* 0x0000000000ff7886 */ /* 0x000fe20000020100 */
[----:B------:R-:W-:-:S13]  /*28c0*/  PLOP3.LUT P0, PT, PT, PT, UP1, 0x80, 0x8 ;  /* 0x000000000008781c */ /* 0x000fda0003f0f018 */
[----:B--2---:R-:W-:Y:S02]  /*28d0*/  @P0 MOV R0, R4 ;  /* 0x0000000400000202 */ /* 0x004fe40000000f00 */
[----:B------:R-:W-:Y:S02]  /*28e0*/  @P0 LOP3.LUT R4, R5, 0xffff, RZ, 0xc0, !PT ;  /* 0x0000ffff05040812 */ /* 0x000fe400078ec0ff */
[----:B------:R-:W-:Y:S02]  /*28f0*/  @P0 R2UR UR6, R0 ;  /* 0x00000000000602ca */ /* 0x000fe400000e0000 */
[----:B------:R-:W-:-:S11]  /*2900*/  @P0 R2UR UR5, R4 ;  /* 0x00000000040502ca */ /* 0x000fd600000e0000 */
[----:B------:R-:W-:Y:S02]  /*2910*/  @UP1 UMOV UR45, UR6 ;  /* 0x00000006002d1c82 */ /* 0x000fe40008000000 */
[----:B------:R-:W-:Y:S01]  /*2920*/  @UP1 UMOV UR44, UR5 ;  /* 0x00000005002c1c82 */ /* 0x000fe20008000000 */
[----:B------:R-:W-:Y:S05]  /*2930*/  BRA.U !UP0, `(.L_x_38) ;  /* 0x0000000108d47547 */ /* 0x000fea000b800000 */
[----:B------:R-:W1:Y:S01]  /*2940*/  LDCU.128 UR16, c[0x0][0xb10] ;  /* 0x00016200ff1077ac */ /* 0x000e620008000c00 */
[----:B------:R-:W2:Y:S01]  /*2950*/  LDCU UR21, c[0x0][0xb20] ;  /* 0x00016400ff1577ac */ /* 0x000ea20008000800 */
[----:B------:R-:W3:Y:S01]  /*2960*/  LDCU UR20, c[0x0][0xb0c] ;  /* 0x00016180ff1477ac */ /* 0x000ee20008000800 */
[----:B------:R-:W4:Y:S01]  /*2970*/  LDCU.64 UR8, c[0x0][0xb28] ;  /* 0x00016500ff0877ac */ /* 0x000f220008000a00 */
[----:B------:R-:W-:Y:S02]  /*2980*/  UISETP.NE.AND UP3, UPT, UR39, 0x1, UPT ;  /* 0x000000012700788c */ /* 0x000fe4000bf65270 */
[----:B-1----:R-:W-:Y:S02]  /*2990*/  UIMAD.WIDE.U32 UR4, UR48, UR19, URZ ;  /* 0x00000013300472a5 */ /* 0x002fe4000f8e00ff */
[----:B------:R-:W-:Y:S02]  /*29a0*/  UIMAD.WIDE.U32 UR6, UR50, UR16, URZ ;  /* 0x00000010320672a5 */ /* 0x000fe4000f8e00ff */
[----:B------:R-:W-:-:S02]  /*29b0*/  UISETP.NE.AND UP0, UPT, UR18, 0x1, UPT ;  /* 0x000000011200788c */ /* 0x000fc4000bf05270 */
[----:B------:R-:W-:Y:S01]  /*29c0*/  UIMAD.WIDE.U32 UR12, UR44, UR19, URZ ;  /* 0x000000132c0c72a5 */ /* 0x000fe2000f8e00ff */
[----:B------:R-:W-:Y:S01]  /*29d0*/  UMOV UR4, UR5 ;  /* 0x0000000500047c82 */ /* 0x000fe20008000000 */
[----:B---3--:R-:W-:Y:S02]  /*29e0*/  UISETP.NE.AND UP2, UPT, UR20, 0x1, UPT ;  /* 0x000000011400788c */ /* 0x008fe4000bf45270 */
[----:B--2---:R-:W-:Y:S02]  /*29f0*/  USHF.R.U32.HI UR5, URZ, UR21, UR4 ;  /* 0x00000015ff057299 */ /* 0x004fe40008011604 */
[----:B------:R-:W-:Y:S01]  /*2a00*/  UIMAD.WIDE.U32 UR14, UR45, UR16, URZ ;  /* 0x000000102d0e72a5 */ /* 0x000fe2000f8e00ff */
[----:B------:R-:W-:Y:S01]  /*2a10*/  UMOV UR4, UR7 ;  /* 0x0000000700047c82 */ /* 0x000fe20008000000 */
[----:B------:R-:W-:Y:S02]  /*2a20*/  USEL UR5, UR48, UR5, !UP0 ;  /* 0x0000000530057287 */ /* 0x000fe4000c000000 */
[----:B------:R-:W-:-:S02]  /*2a30*/  USHF.R.U32.HI UR4, URZ, UR17, UR4 ;  /* 0x00000011ff047299 */ /* 0x000fc40008011604 */
[----:B----4-:R-:W-:Y:S02]  /*2a40*/  UIMAD.WIDE.U32 UR10, UR5, UR8, URZ ;  /* 0x00000008050a72a5 */ /* 0x010fe4000f8e00ff */
[----:B------:R-:W-:Y:S01]  /*2a50*/  USEL UR6, UR50, UR4, !UP2 ;  /* 0x0000000432067287 */ /* 0x000fe2000d000000 */
[----:B------:R-:W-:Y:S02]  /*2a60*/  UMOV UR14, UR15 ;  /* 0x0000000f000e7c82 */ /* 0x000fe40008000000 */
[----:B------:R-:W-:Y:S01]  /*2a70*/  UMOV UR4, UR13 ;  /* 0x0000000d00047c82 */ /* 0x000fe20008000000 */
[----:B------:R-:W-:Y:S01]  /*2a80*/  UIMAD.WIDE.U32 UR12, UR6, UR8, URZ ;  /* 0x00000008060c72a5 */ /* 0x000fe2000f8e00ff */
[----:B------:R-:W-:Y:S01]  /*2a90*/  UMOV UR10, UR11 ;  /* 0x0000000b000a7c82 */ /* 0x000fe20008000000 */
[----:B------:R-:W-:Y:S02]  /*2aa0*/  USHF.R.U32.HI UR4, URZ, UR21, UR4 ;  /* 0x00000015ff047299 */ /* 0x000fe40008011604 */
[----:B------:R-:W-:-:S03]  /*2ab0*/  @UP3 USHF.R.U32.HI UR5, URZ, UR9, UR10 ;  /* 0x00000009ff053299 */ /* 0x000fc6000801160a */
[----:B------:R-:W-:Y:S01]  /*2ac0*/  UMOV UR12, UR13 ;  /* 0x0000000d000c7c82 */ /* 0x000fe20008000000 */
[----:B------:R-:W-:Y:S02]  /*2ad0*/  USHF.R.U32.HI UR17, URZ, UR17, UR14 ;  /* 0x00000011ff117299 */ /* 0x000fe4000801160e */
[----:B------:R-:W-:Y:S02]  /*2ae0*/  USEL UR4, UR44, UR4, !UP0 ;  /* 0x000000042c047287 */ /* 0x000fe4000c000000 */
[----:B------:R-:W-:Y:S02]  /*2af0*/  @UP3 USHF.R.U32.HI UR6, URZ, UR9, UR12 ;  /* 0x00000009ff063299 */ /* 0x000fe4000801160c */
[----:B------:R-:W-:Y:S02]  /*2b00*/  UIMAD UR7, UR39, UR5, URZ ;  /* 0x00000005270772a4 */ /* 0x000fe4000f8e02ff */
[----:B------:R-:W-:Y:S02]  /*2b10*/  USEL UR5, UR45, UR17, !UP2 ;  /* 0x000000112d057287 */ /* 0x000fe4000d000000 */
[----:B------:R-:W-:-:S02]  /*2b20*/  UIMAD UR12, UR39, UR6, URZ ;  /* 0x00000006270c72a4 */ /* 0x000fc4000f8e02ff */
[----:B------:R-:W-:Y:S02]  /*2b30*/  UISETP.GE.AND UP0, UPT, UR4, UR7, UPT ;  /* 0x000000070400728c */ /* 0x000fe4000bf06270 */
[----:B------:R-:W-:Y:S02]  /*2b40*/  UIMAD.WIDE.U32 UR10, UR4, UR8, URZ ;  /* 0x00000008040a72a5 */ /* 0x000fe4000f8e00ff */
[----:B------:R-:W-:Y:S02]  /*2b50*/  UISETP.GE.OR UP0, UPT, UR5, UR12, UP0 ;  /* 0x0000000c0500728c */ /* 0x000fe40008706670 */
[----:B------:R-:W-:Y:S02]  /*2b60*/  UIMAD.WIDE.U32 UR12, UR5, UR8, URZ ;  /* 0x00000008050c72a5 */ /* 0x000fe4000f8e00ff */
[----:B------:R-:W-:Y:S01]  /*2b70*/  UIADD3 UR10, UPT, UPT, -UR4, URZ, URZ ;  /* 0x000000ff040a7290 */ /* 0x000fe2000fffe1ff */
[----:B------:R-:W-:Y:S01]  /*2b80*/  UMOV UR8, UR11 ;  /* 0x0000000b00087c82 */ /* 0x000fe20008000000 */
[----:B------:R-:W-:-:S02]  /*2b90*/  UIADD3 UR11, UPT, UPT, -UR5, URZ, URZ ;  /* 0x000000ff050b7290 */ /* 0x000fc4000fffe1ff */
[----:B------:R-:W-:-:S03]  /*2ba0*/  USHF.R.U32.HI UR8, URZ, UR9, UR8 ;  /* 0x00000009ff087299 */ /* 0x000fc60008011608 */
[----:B------:R-:W-:Y:S01]  /*2bb0*/  @!UP0 UMOV UR7, UR13 ;  /* 0x0000000d00078c82 */ /* 0x000fe20008000000 */
[----:B------:R-:W-:Y:S02]  /*2bc0*/  UIMAD UR10, UR18, UR10, UR44 ;  /* 0x0000000a120a72a4 */ /* 0x000fe4000f8e022c */
[----:B------:R-:W-:Y:S02]  /*2bd0*/  USEL UR8, UR4, UR8, !UP3 ;  /* 0x0000000804087287 */ /* 0x000fe4000d800000 */
[----:B------:R-:W-:Y:S02]  /*2be0*/  @!UP0 USHF.R.U32.HI UR7, URZ, UR9, UR7 ;  /* 0x00000009ff078299 */ /* 0x000fe40008011607 */
[----:B------:R-:W-:Y:S02]  /*2bf0*/  UIADD3 UR9, UPT, UPT, -UR8, URZ, URZ ;  /* 0x000000ff08097290 */ /* 0x000fe4000fffe1ff */
[----:B------:R-:W-:Y:S02]  /*2c00*/  @!UP0 USEL UR7, UR5, UR7, !UP3 ;  /* 0x0000000705078287 */ /* 0x000fe4000d800000 */
[----:B------:R-:W-:-:S02]  /*2c10*/  UIMAD UR9, UR39, UR9, UR4 ;  /* 0x00000009270972a4 */ /* 0x000fc4000f8e0204 */
[----:B------:R-:W-:Y:S02]  /*2c20*/  @!UP0 UIADD3 UR8, UPT, UPT, UR8, -UR7, URZ ;  /* 0x8000000708088290 */ /* 0x000fe4000fffe0ff */
[----:B------:R-:W-:Y:S02]  /*2c30*/  @!UP0 UIMAD UR7, UR9, UR6, UR7 ;  /* 0x00000006090782a4 */ /* 0x000fe4000f8e0207 */
[----:B------:R-:W-:Y:S02]  /*2c40*/  @!UP0 UIMAD UR4, UR39, UR8, UR5 ;  /* 0x00000008270482a4 */ /* 0x000fe4000f8e0205 */
[----:B------:R-:W-:Y:S02]  /*2c50*/  UIMAD UR6, UR20, UR11, UR45 ;  /* 0x0000000b140672a4 */ /* 0x000fe4000f8e022d */
[----:B------:R-:W-:Y:S01]  /*2c60*/  UIMAD UR44, UR4, UR18, UR10 ;  /* 0x00000012042c72a4 */ /* 0x000fe2000f8e020a */
[----:B------:R-:W-:Y:S02]  /*2c70*/  @!UP0 UMOV UR5, UR7 ;  /* 0x0000000700058c82 */ /* 0x000fe40008000000 */
[----:B------:R-:W-:-:S12]  /*2c80*/  UIMAD UR45, UR5, UR20, UR6 ;  /* 0x00000014052d72a4 */ /* 0x000fd8000f8e0206 */
.L_x_38:
[----:B------:R-:W2:Y:S02]  /*2c90*/  LDCU UR4, c[0x0][0xb30] ;  /* 0x00016600ff0477ac */ /* 0x000ea40008000800 */
[----:B--2---:R-:W-:-:S09]  /*2ca0*/  UISETP.NE.AND UP0, UPT, UR4, 0x1, UPT ;  /* 0x000000010400788c */ /* 0x004fd2000bf05270 */
[----:B------:R-:W-:Y:S05]  /*2cb0*/  BRA.U UP0, `(.L_x_39) ;  /* 0x0000000100447547 */ /* 0x000fea000b800000 */
[----:B------:R-:W2:Y:S01]  /*2cc0*/  LDCU.128 UR8, c[0x0][0xb10] ;  /* 0x00016200ff0877ac */ /* 0x000ea20008000c00 */
[----:B------:R-:W3:Y:S01]  /*2cd0*/  LDCU UR12, c[0x0][0xb0c] ;  /* 0x00016180ff0c77ac */ /* 0x000ee20008000800 */
[----:B------:R-:W4:Y:S01]  /*2ce0*/  LDCU UR13, c[0x0][0xb20] ;  /* 0x00016400ff0d77ac */ /* 0x000f220008000800 */
[----:B--2---:R-:W-:Y:S02]  /*2cf0*/  UIMAD.WIDE.U32 UR6, UR45, UR8, URZ ;  /* 0x000000082d0672a5 */ /* 0x004fe4000f8e00ff */
[----:B------:R-:W-:Y:S02]  /*2d00*/  UIMAD.WIDE.U32 UR4, UR44, UR11, URZ ;  /* 0x0000000b2c0472a5 */ /* 0x000fe4000f8e00ff */
[----:B---3--:R-:W-:Y:S02]  /*2d10*/  UISETP.NE.AND UP2, UPT, UR12, 0x1, UPT ;  /* 0x000000010c00788c */ /* 0x008fe4000bf45270 */
[----:B------:R-:W-:Y:S01]  /*2d20*/  UISETP.NE.AND UP0, UPT, UR10, 0x1, UPT ;  /* 0x000000010a00788c */ /* 0x000fe2000bf05270 */
[----:B------:R-:W-:-:S02]  /*2d30*/  UMOV UR6, UR7 ;  /* 0x0000000700067c82 */ /* 0x000fc40008000000 */
[----:B------:R-:W-:Y:S01]  /*2d40*/  UMOV UR4, UR5 ;  /* 0x0000000500047c82 */ /* 0x000fe20008000000 */
[----:B------:R-:W-:Y:S02]  /*2d50*/  USHF.R.U32.HI UR6, URZ, UR9, UR6 ;  /* 0x00000009ff067299 */ /* 0x000fe40008011606 */
[----:B----4-:R-:W-:Y:S02]  /*2d60*/  USHF.R.U32.HI UR4, URZ, UR13, UR4 ;  /* 0x0000000dff047299 */ /* 0x010fe40008011604 */
[----:B------:R-:W-:Y:S02]  /*2d70*/  USEL UR5, UR45, UR6, !UP2 ;  /* 0x000000062d057287 */ /* 0x000fe4000d000000 */
[----:B------:R-:W-:-:S04]  /*2d80*/  USEL UR4, UR44, UR4, !UP0 ;  /* 0x000000042c047287 */ /* 0x000fc8000c000000 */
[----:B------:R-:W-:Y:S02]  /*2d90*/  UIADD3 UR6, UPT, UPT, UR5, -UR4, URZ ;  /* 0x8000000405067290 */ /* 0x000fe4000fffe0ff */
[----:B------:R-:W-:Y:S02]  /*2da0*/  UIADD3 UR4, UPT, UPT, -UR5, UR4, URZ ;  /* 0x0000000405047290 */ /* 0x000fe4000fffe1ff */
[----:B------:R-:W-:Y:S02]  /*2db0*/  UIMAD UR44, UR6, UR10, UR44 ;  /* 0x0000000a062c72a4 */ /* 0x000fe4000f8e022c */
[----:B------:R-:W-:-:S12]  /*2dc0*/  UIMAD UR45, UR4, UR12, UR45 ;  /* 0x0000000c042d72a4 */ /* 0x000fd8000f8e022d */
.L_x_39:
[----:B------:R-:W-:Y:S02]  /*2dd0*/  R2UR UR5, R52 ;  /* 0x00000000340572ca */ /* 0x000fe400000e0000 */
[----:B------:R-:W-:Y:S02]  /*2de0*/  R2UR UR4, R51 ;  /* 0x00000000330472ca */ /* 0x000fe400000e0000 */
[----:B------:R-:W-:Y:S02]  /*2df0*/  PLOP3.LUT P1, PT, PT, PT, PT, 0x80, 0x8 ;  /* 0x000000000008781c */ /* 0x000fe40003f2f070 */
[----:B------:R-:W-:-:S07]  /*2e00*/  LOP3.LUT R2, R2, 0x1, RZ, 0x3c, !PT ;  /* 0x0000000102027812 */ /* 0x000fce00078e3cff */
[----:B------:R-:W-:Y:S02]  /*2e10*/  UIADD3 UR21, UPT, UPT, UR45, UR5, URZ ;  /* 0x000000052d157290 */ /* 0x000fe4000fffe0ff */
[----:B------:R-:W-:Y:S01]  /*2e20*/  UIADD3 UR19, UPT, UPT, UR44, UR4, URZ ;  /* 0x000000042c137290 */ /* 0x000fe2000fffe0ff */
[----:B------:R-:W-:Y:S11]  /*2e30*/  BRA.U UP1, `(.L_x_40) ;  /* 0xffffffe901b07547 */ /* 0x000ff6000b83ffff */
[----:B------:R-:W-:Y:S01]  /*2e40*/  UIADD3 UR29, UPT, UPT, UR29, 0x68, URZ ;  /* 0x000000681d1d7890 */ /* 0x000fe2000fffe0ff */
[----:B------:R-:W-:-:S03]  /*2e50*/  MOV R2, UR23 ;  /* 0x0000001700027c02 */ /* 0x000fc60008000f00 */
[----:B------:R-:W-:Y:S01]  /*2e60*/  ULEA UR4, UR28, UR29, 0x3 ;  /* 0x0000001d1c047291 */ /* 0x000fe2000f8e18ff */
[----:B------:R-:W-:-:S08]  /*2e70*/  SHF.L.U32 R2, R2, 0x1f, RZ ;  /* 0x0000001f02027819 */ /* 0x000fd000000006ff */
[----:B------:R-:W2:Y:S02]  /*2e80*/  SYNCS.PHASECHK.TRANS64.TRYWAIT P0, [UR4], R2 ;  /* 0x00000002ff0075a7 */ /* 0x000ea40008001104 */
[----:B--2---:R-:W-:Y:S05]  /*2e90*/  @!P0 BRA `(.L_x_41) ;  /* 0x0000007000488947 */ /* 0x004fea0003800000 */
.L_x_157:
[----:B------:R-:W-:-:S04]  /*2ea0*/  UIADD3 UR4, UPT, UPT, UR28, 0x1, URZ ;  /* 0x000000011c047890 */ /* 0x000fc8000fffe0ff */
[----:B------:R-:W-:-:S04]  /*2eb0*/  UISETP.NE.AND UP0, UPT, UR4, 0xd, UPT ;  /* 0x0000000d0400788c */ /* 0x000fc8000bf05270 */
[----:B------:R-:W-:Y:S02]  /*2ec0*/  USEL UR5, URZ, 0x1, UP0 ;  /* 0x00000001ff057887 */ /* 0x000fe40008000000 */
[----:B------:R-:W-:Y:S02]  /*2ed0*/  USEL UR4, UR4, URZ, UP0 ;  /* 0x000000ff04047287 */ /* 0x000fe40008000000 */
[----:B------:R-:W-:Y:S02]  /*2ee0*/  ULOP3.LUT UR6, UR23, UR5, URZ, 0x3c, !UPT ;  /* 0x0000000517067292 */ /* 0x000fe4000f8e3cff */
[----:B------:R-:W-:-:S04]  /*2ef0*/  ULEA UR5, UR4, UR29, 0x3 ;  /* 0x0000001d04057291 */ /* 0x000fc8000f8e18ff */
[----:B--2---:R-:W-:-:S04]  /*2f00*/  MOV R2, UR6 ;  /* 0x0000000600027c02 */ /* 0x004fc80008000f00 */
[----:B------:R-:W-:-:S04]  /*2f10*/  SHF.L.U32 R2, R2, 0x1f, RZ ;  /* 0x0000001f02027819 */ /* 0x000fc800000006ff */
[----:B------:R-:W2:Y:S02]  /*2f20*/  SYNCS.PHASECHK.TRANS64.TRYWAIT P0, [UR5], R2 ;  /* 0x00000002ff0075a7 */ /* 0x000ea40008001105 */
[----:B--2---:R-:W-:Y:S05]  /*2f30*/  @!P0 BRA `(.L_x_42) ;  /* 0x0000007000388947 */ /* 0x004fea0003800000 */
.L_x_159:
        /* <DEDUP_REMOVED lines=10> */
.L_x_161:
        /* <DEDUP_REMOVED lines=10> */
.L_x_163:
        /* <DEDUP_REMOVED lines=10> */
.L_x_165:
        /* <DEDUP_REMOVED lines=10> */
.L_x_167:
        /* <DEDUP_REMOVED lines=10> */
.L_x_169:
        /* <DEDUP_REMOVED lines=10> */
.L_x_171:
        /* <DEDUP_REMOVED lines=10> */
.L_x_173:
        /* <DEDUP_REMOVED lines=10> */
.L_x_175:
        /* <DEDUP_REMOVED lines=10> */
.L_x_177:
        /* <DEDUP_REMOVED lines=10> */
.L_x_179:
[----:B------:R-:W-:-:S04]  /*3580*/  UIADD3 UR4, UPT, UPT, UR4, 0x1, URZ ;  /* 0x0000000104047890 */ /* 0x000fc8000fffe0ff */
[----:B------:R-:W-:-:S04]  /*3590*/  UISETP.NE.AND UP0, UPT, UR4, 0xd, UPT ;  /* 0x0000000d0400788c */ /* 0x000fc8000bf05270 */
[----:B------:R-:W-:Y:S02]  /*35a0*/  USEL UR5, URZ, 0x1, UP0 ;  /* 0x00000001ff057887 */ /* 0x000fe40008000000 */
[----:B------:R-:W-:Y:S02]  /*35b0*/  USEL UR4, UR4, URZ, UP0 ;  /* 0x000000ff04047287 */ /* 0x000fe40008000000 */
[----:B------:R-:W-:Y:S02]  /*35c0*/  ULOP3.LUT UR5, UR6, UR5, URZ, 0x3c, !UPT ;  /* 0x0000000506057292 */ /* 0x000fe4000f8e3cff */
[----:B------:R-:W-:-:S04]  /*35d0*/  ULEA UR4, UR4, UR29, 0x3 ;  /* 0x0000001d04047291 */ /* 0x000fc8000f8e18ff */
[----:B--2---:R-:W-:Y:S02]  /*35e0*/  IMAD.U32 R2, RZ, RZ, UR5 ;  /* 0x00000005ff027e24 */ /* 0x004fe4000f8e00ff */
[----:B------:R-:W-:-:S03]  /*35f0*/  MOV R0, UR4 ;  /* 0x0000000400007c02 */ /* 0x000fc60008000f00 */
[----:B------:R-:W-:-:S07]  /*3600*/  SHF.L.U32 R2, R2, 0x1f, RZ ;  /* 0x0000001f02027819 */ /* 0x000fce00000006ff */
.L_x_53:
[----:B--2---:R2:W3:Y:S02]  /*3610*/  SYNCS.PHASECHK.TRANS64.TRYWAIT P0, [R0+URZ], R2 ;  /* 0x00000002000075a7 */ /* 0x0044e400080011ff */
[----:B---3--:R-:W-:Y:S05]  /*3620*/  @!P0 NANOSLEEP.SYNCS 0x989680 ;  /* 0x009896800000895d */ /* 0x008fea0003900000 */
[----:B------:R-:W3:Y:S02]  /*3630*/  @!P0 SYNCS.PHASECHK.TRANS64 P0, [R0+URZ], R2 ;  /* 0x00000002000085a7 */ /* 0x000ee400080010ff */
[----:B-1-3--:R-:W-:Y:S05]  /*3640*/  @P0 EXIT ;  /* 0x000000000000094d */ /* 0x00afea0003800000 */
[----:B------:R-:W-:Y:S05]  /*3650*/  BRA `(.L_x_53) ;  /* 0xfffffffc00ec7947 */ /* 0x000fea000383ffff */
.L_x_22:
[----:B------:R-:W2:Y:S02]  /*3660*/  S2UR UR4, SR_CgaCtaId ;  /* 0x00000000000479c3 */ /* 0x000ea40000008800 */
[----:B--2---:R-:W-:-:S04]  /*3670*/  UISETP.NE.AND UP0, UPT, UR4, URZ, UPT ;  /* 0x000000ff0400728c */ /* 0x004fc8000bf05270 */
[----:B------:R-:W-:-:S09]  /*3680*/  UISETP.NE.OR UP0, UPT, UR18, 0x1, UP0 ;  /* 0x000000011200788c */ /* 0x000fd20008705670 */
[----:B------:R-:W-:Y:S05]  /*3690*/  BRA.U UP0, `(.L_x_54) ;  /* 0x0000000100b47547 */ /* 0x000fea000b800000 */
[----:B------:R-:W2:Y:S01]  /*36a0*/  S2UR UR5, SR_CgaCtaId ;  /* 0x00000000000579c3 */ /* 0x000ea20000008800 */
[----:B------:R-:W-:Y:S01]  /*36b0*/  UMOV UR4, 0x400 ;  /* 0x0000040000047882 */ /* 0x000fe20000000000 */
[----:B------:R-:W-:Y:S01]  /*36c0*/  HFMA2 R2, -RZ, RZ, 0, 5.9604644775390625e-08 ;  /* 0x00000001ff027431 */ /* 0x000fe200000001ff */
[----:B------:R-:W-:Y:S01]  /*36d0*/  ISETP.GE.U32.AND P0, PT, R3, 0x2, PT ;  /* 0x000000020300780c */ /* 0x000fe20003f06070 */
[----:B------:R-:W-:Y:S01]  /*36e0*/  IMAD.MOV.U32 R8, RZ, RZ, RZ ;  /* 0x000000ffff087224 */ /* 0x000fe200078e00ff */
[----:B--2---:R-:W-:-:S04]  /*36f0*/  ULEA UR4, UR5, UR4, 0x18 ;  /* 0x0000000405047291 */ /* 0x004fc8000f8ec0ff */
[----:B------:R-:W-:Y:S02]  /*3700*/  UIADD3 UR5, UPT, UPT, UR4, 0x128, URZ ;  /* 0x0000012804057890 */ /* 0x000fe4000fffe0ff */
[----:B------:R-:W-:Y:S02]  /*3710*/  UIADD3 UR8, UPT, UPT, UR4, 0x120, URZ ;  /* 0x0000012004087890 */ /* 0x000fe4000fffe0ff */
[----:B------:R-:W-:-:S12]  /*3720*/  UPRMT UR5, URZ, 0x654, UR5 ;  /* 0x00000654ff057896 */ /* 0x000fd80008000005 */
.L_x_57:
[----:B------:R-:W-:Y:S01]  /*3730*/  SHF.L.U32 R6, R2, 0x1f, RZ ;  /* 0x0000001f02067819 */ /* 0x000fe200000006ff */
[----:B------:R-:W-:Y:S02]  /*3740*/  IMAD.U32 R4, RZ, RZ, UR8 ;  /* 0x00000008ff047e24 */ /* 0x000fe4000f8e00ff */
[----:B------:R-:W-:Y:S01]  /*3750*/  @!P0 IMAD.MOV.U32 R5, RZ, RZ, 0x10 ;  /* 0x00000010ff058424 */ /* 0x000fe200078e00ff */
[----:B------:R-:W2:Y:S02]  /*3760*/  SYNCS.PHASECHK.TRANS64.TRYWAIT P1, [UR4+0x128], R6 ;  /* 0x00012806ff0075a7 */ /* 0x000ea40008021104 */
[----:B------:R-:W-:-:S04]  /*3770*/  PRMT R4, R3, 0x654, R4 ;  /* 0x0000065403047816 */ /* 0x000fc80000000004 */
[----:B------:R-:W-:Y:S01]  /*3780*/  SEL R0, R4, R0, !P0 ;  /* 0x0000000004007207 */ /* 0x000fe20004000000 */
[----:B--2---:R-:W-:Y:S06]  /*3790*/  @!P1 BRA `(.L_x_55) ;  /* 0x0000006c00289947 */ /* 0x004fec0003800000 */
.L_x_181:
[----:B------:R-:W-:Y:S01]  /*37a0*/  UIADD3 UR6, UPT, UPT, UR4, 0x160, URZ ;  /* 0x0000016004067890 */ /* 0x000fe2000fffe0ff */
[----:B------:R3:W-:Y:S01]  /*37b0*/  @!P0 SYNCS.ARRIVE.TRANS64.RED RZ, [R0+URZ], R5 ;  /* 0x0000000500ff89a7 */ /* 0x0007e200080004ff */
[----:B------:R-:W-:Y:S01]  /*37c0*/  UIADD3 UR7, UPT, UPT, UR4, 0x120, URZ ;  /* 0x0000012004077890 */ /* 0x000fe2000fffe0ff */
[----:B------:R-:W-:-:S08]  /*37d0*/  LOP3.LUT R2, R2, 0x1, RZ, 0x3c, !PT ;  /* 0x0000000102027812 */ /* 0x000fd000078e3cff */
[----:B------:R-:W-:Y:S06]  /*37e0*/  UGETNEXTWORKID.BROADCAST [UR6], [UR7] ;  /* 0x00000000060073ca */ /* 0x000fec0008000100 */
[----:B---3--:R-:W-:-:S04]  /*37f0*/  SHF.L.U32 R5, R8, 0x1f, RZ ;  /* 0x0000001f08057819 */ /* 0x008fc800000006ff */
[----:B------:R-:W3:Y:S02]  /*3800*/  SYNCS.PHASECHK.TRANS64.TRYWAIT P1, [UR4+0x120], R5 ;  /* 0x00012005ff0075a7 */ /* 0x000ee40008021104 */
[----:B---3--:R-:W-:Y:S05]  /*3810*/  @!P1 BRA `(.L_x_56) ;  /* 0x0000006c00209947 */ /* 0x008fea0003800000 */
.L_x_183:
[----:B--2---:R-:W2:Y:S01]  /*3820*/  LDS.128 R4, [UR4+0x160] ;  /* 0x00016004ff047984 */ /* 0x004ea20008000c00 */
[----:B------:R-:W-:Y:S01]  /*3830*/  LOP3.LUT R8, R8, 0x1, RZ, 0x3c, !PT ;  /* 0x0000000108087812 */ /* 0x000fe200078e3cff */
[----:B------:R-:W-:Y:S01]  /*3840*/  @!PT LDS RZ, [RZ] ;  /* 0x00000000fffff984 */ /* 0x000fe20000000800 */
[----:B------:R-:W-:Y:S01]  /*3850*/  @!PT LDS RZ, [RZ] ;  /* 0x00000000fffff984 */ /* 0x000fe20000000800 */
[----:B------:R-:W-:Y:S01]  /*3860*/  @!PT LDS RZ, [RZ] ;  /* 0x00000000fffff984 */ /* 0x000fe20000000800 */
[----:B------:R-:W-:Y:S01]  /*3870*/  @!PT LDS RZ, [RZ] ;  /* 0x00000000fffff984 */ /* 0x000fe20000000800 */
[----:B------:R3:W-:Y:S06]  /*3880*/  MEMBAR.ALL.CTA ;  /* 0x0000000000007992 */ /* 0x0007ec0000008000 */
[----:B---3--:R-:W3:Y:S02]  /*3890*/  FENCE.VIEW.ASYNC.S ;  /* 0x00000000000073c6 */ /* 0x008ee40000000000 */
[----:B---3--:R-:W-:Y:S01]  /*38a0*/  SYNCS.ARRIVE.TRANS64.RED.A1T0 RZ, [UR5], RZ ;  /* 0x000000ffffff79a7 */ /* 0x008fe20008100405 */
[----:B--2---:R-:W-:-:S13]  /*38b0*/  LOP3.LUT P1, RZ, R6, 0x1, RZ, 0xc0, !PT ;  /* 0x0000000106ff7812 */ /* 0x004fda000782c0ff */
[----:B------:R-:W-:Y:S05]  /*38c0*/  @P1 BRA `(.L_x_57) ;  /* 0xfffffffc00981947 */ /* 0x000fea000383ffff */
[----:B------:R-:W-:-:S04]  /*38d0*/  SHF.L.U32 R0, R2, 0x1f, RZ ;  /* 0x0000001f02007819 */ /* 0x000fc800000006ff */
[----:B------:R-:W2:Y:S02]  /*38e0*/  SYNCS.PHASECHK.TRANS64 P0, [UR4+0x128], R0 ;  /* 0x00012800ff0075a7 */ /* 0x000ea40008001004 */
[----:B-12---:R-:W-:Y:S05]  /*38f0*/  @P0 EXIT ;  /* 0x000000000000094d */ /* 0x006fea0003800000 */
[----:B------:R-:W-:-:S07]  /*3900*/  MOV R0, UR4 ;  /* 0x0000000400007c02 */ /* 0x000fce0008000f00 */
.L_x_58:
[----:B-1----:R-:W-:-:S04]  /*3910*/  SHF.L.U32 R3, R2, 0x1f, RZ ;  /* 0x0000001f02037819 */ /* 0x002fc800000006ff */
[----:B------:R1:W2:Y:S03]  /*3920*/  SYNCS.PHASECHK.TRANS64.TRYWAIT P0, [R0+URZ+0x128], R3 ;  /* 0x00012803000075a7 */ /* 0x0002a600080011ff */
[----:B--2---:R-:W-:Y:S05]  /*3930*/  @!P0 NANOSLEEP.SYNCS 0x989680 ;  /* 0x009896800000895d */ /* 0x004fea0003900000 */
[----:B------:R-:W2:Y:S02]  /*3940*/  @!P0 SYNCS.PHASECHK.TRANS64 P0, [R0+URZ+0x128], R3 ;  /* 0x00012803000085a7 */ /* 0x000ea400080010ff */
[----:B--2---:R-:W-:Y:S05]  /*3950*/  @P0 EXIT ;  /* 0x000000000000094d */ /* 0x004fea0003800000 */
[----:B------:R-:W-:Y:S05]  /*3960*/  BRA `(.L_x_58) ;  /* 0xfffffffc00e87947 */ /* 0x000fea000383ffff */
.L_x_54:
[----:B------:R-:W-:Y:S05]  /*3970*/  BRA.U UP4, `(.L_x_59) ;  /* 0x00000011049c7547 */ /* 0x000fea000b800000 */
[----:B------:R-:W2:Y:S01]  /*3980*/  S2UR UR4, SR_CgaCtaId ;  /* 0x00000000000479c3 */ /* 0x000ea20000008800 */
[----:B------:R-:W-:Y:S01]  /*3990*/  UMOV UR5, 0x40 ;  /* 0x0000004000057882 */ /* 0x000fe20000000000 */
[----:B------:R-:W-:Y:S01]  /*39a0*/  NOP ;  /* 0x0000000000007918 */ /* 0x000fe20000000000 */
[----:B------:R-:W-:Y:S01]  /*39b0*/  UMOV UR6, 0x400 ;  /* 0x0000040000067882 */ /* 0x000fe20000000000 */
[----:B--2---:R-:W-:Y:S02]  /*39c0*/  ULEA UR5, UR4, UR5, 0x18 ;  /* 0x0000000504057291 */ /* 0x004fe4000f8ec0ff */
[----:B------:R-:W-:-:S07]  /*39d0*/  ULEA UR6, UR4, UR6, 0x18 ;  /* 0x0000000604067291 */ /* 0x000fce000f8ec0ff */
[----:B------:R-:W2:Y:S02]  /*39e0*/  LDS.U8 R3, [UR5+0x1c] ;  /* 0x00001c05ff037984 */ /* 0x000ea40008000000 */
[----:B--2---:R-:W-:-:S13]  /*39f0*/  ISETP.NE.AND P0, PT, R3, RZ, PT ;  /* 0x000000ff0300720c */ /* 0x004fda0003f05270 */
[----:B------:R-:W-:Y:S05]  /*3a00*/  @P0 BRA `(.L_x_60) ;  /* 0x0000000400080947 */ /* 0x000fea0003800000 */
[----:B------:R-:W-:Y:S02]  /*3a10*/  UISETP.NE.U32.AND UP1, UPT, UR41, 0x1, UPT ;  /* 0x000000012900788c */ /* 0x000fe4000bf25070 */
[----:B------:R-:W-:-:S07]  /*3a20*/  UIADD3 UR7, UPT, UPT, UR5, 0x8, URZ ;  /* 0x0000000805077890 */ /* 0x000fce000fffe0ff */
[----:B------:R-:W-:Y:S05]  /*3a30*/  BRA.U !UP1, `(.L_x_61) ;  /* 0x00000001099c7547 */ /* 0x000fea000b800000 */
[----:B------:R-:W-:Y:S01]  /*3a40*/  ELECT P0, URZ, PT ;  /* 0x0000000000ff782f */ /* 0x000fe20003800000 */
[----:B------:R-:W-:-:S12]  /*3a50*/  BSSY B0, `(.L_x_61) ;  /* 0x0000025000007945 */ /* 0x000fd80003800000 */
[----:B------:R-:W-:Y:S05]  /*3a60*/  @!P0 BRA `(.L_x_62) ;  /* 0x00000000008c8947 */ /* 0x000fea0003800000 */
[----:B------:R-:W-:-:S05]  /*3a70*/  UMOV UR4, 0x10 ;  /* 0x0000001000047882 */ /* 0x000fca0000000000 */
[----:B------:R-:W-:Y:S04]  /*3a80*/  DEPBAR.LE SB2, 0x36 ;  /* 0x0000ad800000791a */ /* 0x000fe80000000000 */
[----:B------:R-:W2:Y:S02]  /*3a90*/  UTCATOMSWS.2CTA.FIND_AND_SET.ALIGN UP0, UR4, UR4 ;  /* 0x00000004000475e3 */ /* 0x000ea40008200800 */
[----:B--2---:R-:W-:Y:S01]  /*3aa0*/  MOV R10, UR4 ;  /* 0x00000004000a7c02 */ /* 0x004fe20008000f00 */
[----:B------:R-:W-:Y:S06]  /*3ab0*/  BRA.U UP0, `(.L_x_63) ;  /* 0x0000000100187547 */ /* 0x000fec000b800000 */
.L_x_64:
[----:B------:R-:W-:Y:S05]  /*3ac0*/  NANOSLEEP 0x64 ;  /* 0x000000640000795d */ /* 0x000fea0003800000 */
[----:B------:R-:W-:-:S05]  /*3ad0*/  UMOV UR4, 0x10 ;  /* 0x0000001000047882 */ /* 0x000fca0000000000 */
[----:B------:R-:W-:Y:S04]  /*3ae0*/  DEPBAR.LE SB2, 0x36 ;  /* 0x0000ad800000791a */ /* 0x000fe80000000000 */
[----:B------:R-:W2:Y:S02]  /*3af0*/  UTCATOMSWS.2CTA.FIND_AND_SET.ALIGN UP0, UR4, UR4 ;  /* 0x00000004000475e3 */ /* 0x000ea40008200800 */
[----:B--2---:R-:W-:Y:S01]  /*3b00*/  MOV R10, UR4 ;  /* 0x00000004000a7c02 */ /* 0x004fe20008000f00 */
[----:B------:R-:W-:Y:S05]  /*3b10*/  BRA.U !UP0, `(.L_x_64) ;  /* 0xfffffffd08e87547 */ /* 0x000fea000b83ffff */
.L_x_63:
[----:B------:R-:W2:Y:S01]  /*3b20*/  LDS R6, [UR5+0x10] ;  /* 0x00001005ff067984 */ /* 0x000ea20008000800 */
[----:B------:R-:W-:Y:S01]  /*3b30*/  IMAD.U32 R3, RZ, RZ, UR6 ;  /* 0x00000006ff037e24 */ /* 0x000fe2000f8e00ff */
[----:B------:R-:W-:-:S03]  /*3b40*/  MOV R4, UR40 ;  /* 0x0000002800047c02 */ /* 0x000fc60008000f00 */
[----:B------:R-:W-:Y:S01]  /*3b50*/  VIADD R3, R3, 0x170 ;  /* 0x0000017003037836 */ /* 0x000fe20000000000 */
[----:B--2---:R-:W-:-:S04]  /*3b60*/  SHF.L.U32 R6, R6, 0x1f, RZ ;  /* 0x0000001f06067819 */ /* 0x004fc800000006ff */
[----:B------:R-:W2:Y:S02]  /*3b70*/  SYNCS.PHASECHK.TRANS64.TRYWAIT P0, [UR5+0x8], R6 ;  /* 0x00000806ff0075a7 */ /* 0x000ea40008001105 */
[----:B--2---:R-:W-:Y:S05]  /*3b80*/  @P0 BRA `(.L_x_65) ;  /* 0x0000000000080947 */ /* 0x004fea0003800000 */
[----:B------:R-:W2:Y:S02]  /*3b90*/  SYNCS.PHASECHK.TRANS64.TRYWAIT P0, [UR5+0x8], R6 ;  /* 0x00000806ff0075a7 */ /* 0x000ea40008001105 */
[----:B--2---:R-:W-:Y:S05]  /*3ba0*/  @!P0 BRA `(.L_x_66) ;  /* 0x0000006800548947 */ /* 0x004fea0003800000 */
.L_x_65:
[----:B------:R-:W-:Y:S01]  /*3bb0*/  PRMT R4, R4, 0x654, R3 ;  /* 0x0000065404047816 */ /* 0x000fe20000000003 */
[----:B------:R-:W-:Y:S01]  /*3bc0*/  HFMA2 R3, -RZ, RZ, 0, 5.9604644775390625e-08 ;  /* 0x00000001ff037431 */ /* 0x000fe200000001ff */
[----:B------:R-:W-:Y:S01]  /*3bd0*/  UPRMT UR4, UR40, 0x654, UR7 ;  /* 0x0000065428047896 */ /* 0x000fe20008000007 */
[----:B------:R-:W-:Y:S02]  /*3be0*/  IMAD.MOV.U32 R8, RZ, RZ, 0xffff ;  /* 0x0000ffffff087424 */ /* 0x000fe400078e00ff */
[----:B--2---:R-:W-:Y:S02]  /*3bf0*/  IMAD.MOV.U32 R6, RZ, RZ, 0x4 ;  /* 0x00000004ff067424 */ /* 0x004fe400078e00ff */
[----:B------:R-:W-:Y:S01]  /*3c00*/  IMAD.SHL.U32 R9, R10, 0x20, RZ ;  /* 0x000000200a097824 */ /* 0x000fe200078e00ff */
[----:B------:R-:W-:Y:S02]  /*3c10*/  MOV R5, UR4 ;  /* 0x0000000400057c02 */ /* 0x000fe40008000f00 */
[-C--:B------:R-:W-:Y:S01]  /*3c20*/  SHF.L.U32 R8, R8, R10.reuse, RZ ;  /* 0x0000000a08087219 */ /* 0x080fe200000006ff */
[----:B------:R2:W-:Y:S01]  /*3c30*/  SYNCS.ARRIVE.TRANS64.RED RZ, [UR4], R6 ;  /* 0x00000006ffff79a7 */ /* 0x0005e20008000404 */
[----:B------:R-:W-:Y:S01]  /*3c40*/  SHF.L.U32 R7, R3, R10, RZ ;  /* 0x0000000a03077219 */ /* 0x000fe200000006ff */
[----:B------:R2:W-:Y:S04]  /*3c50*/  STS [UR6+0x170], R9 ;  /* 0x00017009ff007988 */ /* 0x0005e80008000806 */
[----:B------:R2:W-:Y:S04]  /*3c60*/  STAS [R4.64], R10 ;  /* 0x0000000a04007dbd */ /* 0x0005e8000c0008ff */
[----:B------:R2:W-:Y:S04]  /*3c70*/  ATOMS.OR RZ, [UR5+0x14], R8 ;  /* 0x00001408ffff798c */ /* 0x0005e8000b000005 */
[----:B------:R2:W-:Y:S04]  /*3c80*/  ATOMS.OR RZ, [UR5+0x18], R7 ;  /* 0x00001807ffff798c */ /* 0x0005e8000b000005 */
[----:B------:R2:W-:Y:S02]  /*3c90*/  ATOMS.XOR RZ, [UR5+0x10], R3 ;  /* 0x00001003ffff798c */ /* 0x0005e4000b800005 */
.L_x_62:
[----:B-1----:R-:W-:Y:S05]  /*3ca0*/  BSYNC B0 ;  /* 0x0000000000007941 */ /* 0x002fea0003800000 */
.L_x_61:
[----:B------:R-:W-:Y:S05]  /*3cb0*/  BRA.U UP1, `(.L_x_67) ;  /* 0x00000001016c7547 */ /* 0x000fea000b800000 */
[----:B------:R-:W-:-:S03]  /*3cc0*/  UMOV UR4, 0xffffffff ;  /* 0xffffffff00047882 */ /* 0x000fc60000000000 */
[----:B------:R-:W-:Y:S05]  /*3cd0*/  BRA.DIV UR4, `(.L_x_68) ;  /* 0x0000006a04207947 */ /* 0x000fea000b800000 */
[----:B------:R-:W-:-:S13]  /*3ce0*/  ELECT P6, URZ, PT ;  /* 0x0000000000ff782f */ /* 0x000fda00038c0000 */
.L_x_186:
[----:B------:R-:W-:Y:S05]  /*3cf0*/  @!P6 BRA `(.L_x_67) ;  /* 0x00000000005ce947 */ /* 0x000fea0003800000 */
[----:B--2---:R-:W2:Y:S02]  /*3d00*/  LDS R4, [UR5+0x10] ;  /* 0x00001005ff047984 */ /* 0x004ea40008000800 */
[----:B--2---:R-:W-:-:S04]  /*3d10*/  SHF.L.U32 R4, R4, 0x1f, RZ ;  /* 0x0000001f04047819 */ /* 0x004fc800000006ff */
[----:B------:R-:W2:Y:S02]  /*3d20*/  SYNCS.PHASECHK.TRANS64.TRYWAIT P0, [UR5+0x8], R4 ;  /* 0x00000804ff0075a7 */ /* 0x000ea40008001105 */
[----:B--2---:R-:W-:Y:S05]  /*3d30*/  @P0 BRA `(.L_x_69) ;  /* 0x0000000000080947 */ /* 0x004fea0003800000 */
[----:B------:R-:W2:Y:S02]  /*3d40*/  SYNCS.PHASECHK.TRANS64.TRYWAIT P0, [UR5+0x8], R4 ;  /* 0x00000804ff0075a7 */ /* 0x000ea40008001105 */
[----:B--2---:R-:W-:Y:S05]  /*3d50*/  @!P0 BRA `(.L_x_70) ;  /* 0x0000006800208947 */ /* 0x004fea0003800000 */
.L_x_69:
[----:B------:R-:W3:Y:S01]  /*3d60*/  LDS R6, [UR6+0x170] ;  /* 0x00017006ff067984 */ /* 0x000ee20008000800 */
[----:B--2---:R-:W-:Y:S02]  /*3d70*/  HFMA2 R3, -RZ, RZ, 0, 5.9604644775390625e-08 ;  /* 0x00000001ff037431 */ /* 0x004fe400000001ff */
[----:B------:R-:W-:Y:S01]  /*3d80*/  IMAD.MOV.U32 R4, RZ, RZ, 0xffff ;  /* 0x0000ffffff047424 */ /* 0x000fe200078e00ff */
[----:B------:R-:W-:Y:S01]  /*3d90*/  UPRMT UR4, UR40, 0x654, UR7 ;  /* 0x0000065428047896 */ /* 0x000fe20008000007 */
[----:B---3--:R-:W-:-:S03]  /*3da0*/  IMAD.SHL.U32 R5, R6, 0x20, RZ ;  /* 0x0000002006057824 */ /* 0x008fc600078e00ff */
[-C--:B------:R-:W-:Y:S02]  /*3db0*/  SHF.L.U32 R4, R4, R6.reuse, RZ ;  /* 0x0000000604047219 */ /* 0x080fe400000006ff */
[----:B------:R-:W-:Y:S01]  /*3dc0*/  SHF.L.U32 R6, R3, R6, RZ ;  /* 0x0000000603067219 */ /* 0x000fe200000006ff */
[----:B------:R3:W-:Y:S04]  /*3dd0*/  STS [UR6+0x170], R5 ;  /* 0x00017005ff007988 */ /* 0x0007e80008000806 */
[----:B------:R3:W-:Y:S04]  /*3de0*/  ATOMS.OR RZ, [UR5+0x14], R4 ;  /* 0x00001404ffff798c */ /* 0x0007e8000b000005 */
[----:B------:R3:W-:Y:S01]  /*3df0*/  ATOMS.OR RZ, [UR5+0x18], R6 ;  /* 0x00001806ffff798c */ /* 0x0007e2000b000005 */
[----:B------:R-:W-:Y:S03]  /*3e00*/  SYNCS.ARRIVE.TRANS64.RED.A1T0 RZ, [UR4], RZ ;  /* 0x000000ffffff79a7 */ /* 0x000fe60008100404 */
[----:B------:R3:W-:Y:S01]  /*3e10*/  ATOMS.XOR RZ, [UR5+0x10], R3 ;  /* 0x00001003ffff798c */ /* 0x0007e2000b800005 */
[----:B------:R-:W-:Y:S05]  /*3e20*/  BRA `(.L_x_67) ;  /* 0x0000000000107947 */ /* 0x000fea0003800000 */
.L_x_60:
[----:B------:R-:W-:Y:S02]  /*3e30*/  MOV R3, 0xffffffff ;  /* 0xffffffff00037802 */ /* 0x000fe40000000f00 */
[----:B------:R-:W-:-:S03]  /*3e40*/  MOV R4, 0x3e70 ;  /* 0x00003e7000047802 */ /* 0x000fc60000000f00 */
[----:B------:R2:W-:Y:S04]  /*3e50*/  STS [UR6+0x170], R3 ;  /* 0x00017003ff007988 */ /* 0x0005e80008000806 */
[----:B-12--5:R-:W-:Y:S05]  /*3e60*/  CALL.REL.NOINC `($__internal_1_$__cuda_sm10x_tcgen05_guardrail_trap_phase_invalid_during_alloc) ;  /* 0x0000006c00d07944 */ /* 0x026fea0003c00000 */
.L_x_67:
[----:B------:R-:W-:Y:S05]  /*3e70*/  WARPSYNC.ALL ;  /* 0x0000000000007948 */ /* 0x000fea0003800000 */
[----:B------:R-:W4:Y:S01]  /*3e80*/  S2UR UR21, SR_CgaCtaId ;  /* 0x00000000001579c3 */ /* 0x000f220000008800 */
[----:B------:R-:W-:Y:S01]  /*3e90*/  UMOV UR4, 0x400 ;  /* 0x0000040000047882 */ /* 0x000fe20000000000 */
[----:B------:R-:W-:-:S06]  /*3ea0*/  NOP ;  /* 0x0000000000007918 */ /* 0x000fcc0000000000 */
[----:B------:R-:W-:Y:S06]  /*3eb0*/  BAR.ARV 0x6, 0xa0 ;  /* 0x0182800000007b1d */ /* 0x000fec0000002000 */
[----:B------:R-:W1:Y:S01]  /*3ec0*/  LDCU UR6, c[0x0][0x390] ;  /* 0x00007200ff0677ac */ /* 0x000e620008000800 */
[----:B------:R-:W-:Y:S01]  /*3ed0*/  LOP3.LUT R2, R2, 0xffff, RZ, 0xc0, !PT ;  /* 0x0000ffff02027812 */ /* 0x000fe200078ec0ff */
[----:B------:R-:W-:Y:S01]  /*3ee0*/  IMAD.MOV.U32 R11, RZ, RZ, 0x1 ;  /* 0x00000001ff0b7424 */ /* 0x000fe200078e00ff */
[----:B------:R-:W-:Y:S01]  /*3ef0*/  LOP3.LUT R0, R0, 0xffff, RZ, 0xc0, !PT ;  /* 0x0000ffff00007812 */ /* 0x000fe200078ec0ff */
[----:B--2---:R-:W-:Y:S01]  /*3f00*/  IMAD.MOV.U32 R10, RZ, RZ, RZ ;  /* 0x000000ffff0a7224 */ /* 0x004fe200078e00ff */
[----:B------:R-:W-:Y:S01]  /*3f10*/  R2UR UR22, R2 ;  /* 0x00000000021672ca */ /* 0x000fe200000e0000 */
[----:B------:R-:W-:Y:S01]  /*3f20*/  IMAD.MOV.U32 R9, RZ, RZ, RZ ;  /* 0x000000ffff097224 */ /* 0x000fe200078e00ff */
[----:B------:R-:W-:Y:S01]  /*3f30*/  R2UR UR37, R0 ;  /* 0x00000000002572ca */ /* 0x000fe200000e0000 */
[----:B------:R-:W-:Y:S01]  /*3f40*/  UMOV UR25, URZ ;  /* 0x000000ff00197c82 */ /* 0x000fe20008000000 */
[----:B------:R-:W-:Y:S01]  /*3f50*/  UMOV UR18, URZ ;  /* 0x000000ff00127c82 */ /* 0x000fe20008000000 */
[----:B----4-:R-:W-:-:S02]  /*3f60*/  ULEA UR21, UR21, UR4, 0x18 ;  /* 0x0000000415157291 */ /* 0x010fc4000f8ec0ff */
[----:B------:R-:W-:Y:S02]  /*3f70*/  UISETP.NE.AND UP4, UPT, UR41, URZ, UPT ;  /* 0x000000ff2900728c */ /* 0x000fe4000bf85270 */
[----:B------:R-:W-:Y:S02]  /*3f80*/  UIADD3 UR5, UPT, UPT, UR21, 0x4300, URZ ;  /* 0x0000430015057890 */ /* 0x000fe4000fffe0ff */
[----:B------:R-:W-:Y:S02]  /*3f90*/  UIADD3 UR7, UPT, UPT, UR21, 0x1e300, URZ ;  /* 0x0001e30015077890 */ /* 0x000fe4000fffe0ff */
[----:B-1----:R-:W-:Y:S01]  /*3fa0*/  UIADD3 UR6, UPT, UPT, UR6, 0x3f, URZ ;  /* 0x0000003f06067890 */ /* 0x002fe2000fffe0ff */
[----:B---3--:R-:W1:Y:S01]  /*3fb0*/  LDS R3, [UR21+0x170] ;  /* 0x00017015ff037984 */ /* 0x008e620008000800 */
[----:B------:R-:W-:Y:S02]  /*3fc0*/  UIADD3 UR36, UPT, UPT, UR21, 0x128, URZ ;  /* 0x0000012815247890 */ /* 0x000fe4000fffe0ff */
[----:B------:R-:W-:-:S02]  /*3fd0*/  USHF.R.S32.HI UR4, URZ, 0x1f, UR6 ;  /* 0x0000001fff047899 */ /* 0x000fc40008011406 */
[----:B------:R-:W-:Y:S02]  /*3fe0*/  USHF.R.U32.HI UR5, URZ, 0x4, UR5 ;  /* 0x00000004ff057899 */ /* 0x000fe40008011605 */
[----:B------:R-:W-:Y:S02]  /*3ff0*/  ULEA.HI UR4, UR4, UR6, URZ, 0x6 ;  /* 0x0000000604047291 */ /* 0x000fe4000f8f30ff */
[----:B------:R-:W-:Y:S02]  /*4000*/  USHF.R.U32.HI UR7, URZ, 0x4, UR7 ;  /* 0x00000004ff077899 */ /* 0x000fe40008011607 */
[----:B------:R-:W-:Y:S02]  /*4010*/  USHF.R.S32.HI UR27, URZ, 0x6, UR4 ;  /* 0x00000006ff1b7899 */ /* 0x000fe40008011404 */
[----:B------:R-:W-:Y:S02]  /*4020*/  UPRMT UR36, URZ, 0x654, UR36 ;  /* 0x00000654ff247896 */ /* 0x000fe40008000024 */
[----:B------:R-:W-:-:S02]  /*4030*/  UISETP.LT.AND UP0, UPT, UR27, 0x1, UPT ;  /* 0x000000011b00788c */ /* 0x000fc4000bf01270 */
[----:B------:R-:W-:Y:S02]  /*4040*/  ULOP3.LUT UR24, UR5, 0x3fff, URZ, 0xc0, !UPT ;  /* 0x00003fff05187892 */ /* 0x000fe4000f8ec0ff */
[----:B------:R-:W-:Y:S02]  /*4050*/  USEL UR38, UR27, 0x1, !UP0 ;  /* 0x000000011b267887 */ /* 0x000fe4000c000000 */
[----:B------:R-:W-:Y:S02]  /*4060*/  ULOP3.LUT UR23, UR7, 0x3fff, URZ, 0xc0, !UPT ;  /* 0x00003fff07177892 */ /* 0x000fe4000f8ec0ff */
[----:B------:R-:W-:Y:S01]  /*4070*/  UIADD3 UR38, UPT, UPT, -UR38, URZ, URZ ;  /* 0x000000ff26267290 */ /* 0x000fe2000fffe1ff */
[----:B------:R-:W-:Y:S01]  /*4080*/  UMOV UR34, 0x0 ;  /* 0x0000000000227882 */ /* 0x000fe20000000000 */
[----:B------:R-:W-:Y:S01]  /*4090*/  UMOV UR35, 0x8218490 ;  /* 0x0821849000237882 */ /* 0x000fe20000000000 */
[----:B------:R-:W-:Y:S01]  /*40a0*/  UMOV UR32, 0x0 ;  /* 0x0000000000207882 */ /* 0x000fe20000000000 */
[----:B------:R-:W-:Y:S01]  /*40b0*/  UMOV UR33, 0x8218490 ;  /* 0x0821849000217882 */ /* 0x000fe20000000000 */
[----:B------:R-:W-:Y:S01]  /*40c0*/  UMOV UR30, 0x0 ;  /* 0x00000000001e7882 */ /* 0x000fe20000000000 */
[----:B------:R-:W-:Y:S01]  /*40d0*/  UMOV UR31, 0x8218490 ;  /* 0x08218490001f7882 */ /* 0x000fe20000000000 */
[----:B------:R-:W-:Y:S01]  /*40e0*/  UMOV UR28, 0x0 ;  /* 0x00000000001c7882 */ /* 0x000fe20000000000 */
[----:B------:R-:W-:Y:S01]  /*40f0*/  UMOV UR29, 0x8218490 ;  /* 0x08218490001d7882 */ /* 0x000fe20000000000 */
[C---:B-1----:R-:W-:Y:S01]  /*4100*/  VIADD R5, R3.reuse, 0x40 ;  /* 0x0000004003057836 */ /* 0x042fe20000000000 */
[----:B------:R-:W-:-:S04]  /*4110*/  LOP3.LUT R4, R3, 0xffff, RZ, 0xc0, !PT ;  /* 0x0000ffff03047812 */ /* 0x000fc800078ec0ff */
[----:B------:R-:W-:-:S05]  /*4120*/  LOP3.LUT R5, R5, 0xffff, RZ, 0xc0, !PT ;  /* 0x0000ffff05057812 */ /* 0x000fca00078ec0ff */
[----:B------:R1:W-:Y:S02]  /*4130*/  STL.64 [R1], R4 ;  /* 0x0000000401007387 */ /* 0x0003e40000100a00 */
.L_x_79:
[----:B--2---:R-:W-:-:S04]  /*4140*/  SHF.L.U32 R2, R10, 0x1f, RZ ;  /* 0x0000001f0a027819 */ /* 0x004fc800000006ff */
[----:B------:R-:W2:Y:S02]  /*4150*/  SYNCS.PHASECHK.TRANS64.TRYWAIT P0, [UR21+0x120], R2 ;  /* 0x00012002ff0075a7 */ /* 0x000ea40008001115 */
[----:B--2-4-:R-:W-:Y:S05]  /*4160*/  @!P0 BRA `(.L_x_71) ;  /* 0x0000006400348947 */ /* 0x014fea0003800000 */
.L_x_188:
[----:B-1----:R-:W1:Y:S01]  /*4170*/  LDS.128 R4, [UR21+0x160] ;  /* 0x00016015ff047984 */ /* 0x002e620008000c00 */
[----:B------:R-:W-:Y:S01]  /*4180*/  ULEA UR26, UR25, UR21, 0x3 ;  /* 0x00000015191a7291 */ /* 0x000fe2000f8e18ff */
[----:B------:R-:W-:Y:S01]  /*4190*/  @!PT LDS RZ, [RZ] ;  /* 0x00000000fffff984 */ /* 0x000fe20000000800 */
[----:B------:R-:W-:Y:S01]  /*41a0*/  @!PT LDS RZ, [RZ] ;  /* 0x00000000fffff984 */ /* 0x000fe20000000800 */
[----:B------:R-:W-:Y:S01]  /*41b0*/  @!PT LDS RZ, [RZ] ;  /* 0x00000000fffff984 */ /* 0x000fe20000000800 */
[----:B------:R-:W-:Y:S01]  /*41c0*/  @!PT LDS RZ, [RZ] ;  /* 0x00000000fffff984 */ /* 0x000fe20000000800 */
[----:B------:R3:W-:Y:S06]  /*41d0*/  MEMBAR.ALL.CTA ;  /* 0x0000000000007992 */ /* 0x0007ec0000008000 */
[----:B---3--:R-:W3:Y:S02]  /*41e0*/  FENCE.VIEW.ASYNC.S ;  /* 0x00000000000073c6 */ /* 0x008ee40000000000 */
[----:B---3--:R-:W-:Y:S01]  /*41f0*/  SYNCS.ARRIVE.TRANS64.RED.A1T0 RZ, [UR36], RZ ;  /* 0x000000ffffff79a7 */ /* 0x008fe20008100424 */
[----:B------:R-:W-:Y:S05]  /*4200*/  BRA.U UP4, `(.L_x_72) ;  /* 0x00000001040c7547 */ /* 0x000fea000b800000 */
[----:B--2---:R-:W-:-:S04]  /*4210*/  SHF.L.U32 R2, R11, 0x1f, RZ ;  /* 0x0000001f0b027819 */ /* 0x004fc800000006ff */
[----:B------:R-:W2:Y:S02]  /*4220*/  SYNCS.PHASECHK.TRANS64.TRYWAIT P0, [UR26+0x140], R2 ;  /* 0x00014002ff0075a7 */ /* 0x000ea4000800111a */
[----:B--2---:R-:W-:Y:S05]  /*4230*/  @!P0 BRA `(.L_x_73) ;  /* 0x0000006400188947 */ /* 0x004fea0003800000 */
.L_x_72:
[----:B------:R-:W-:Y:S05]  /*4240*/  BRA.U UP4, `(.L_x_74) ;  /* 0x00000005040c7547 */ /* 0x000fea000b800000 */
[----:B------:R-:W3:Y:S02]  /*4250*/  LDCU UR4, c[0x0][0x390] ;  /* 0x00007200ff0477ac */ /* 0x000ee40008000800 */
[----:B---3--:R-:W-:-:S09]  /*4260*/  UISETP.GE.AND UP0, UPT, UR4, 0x1, UPT ;  /* 0x000000010400788c */ /* 0x008fd2000bf06270 */
[----:B------:R-:W-:Y:S05]  /*4270*/  BRA.U !UP0, `(.L_x_75) ;  /* 0x0000000108f47547 */ /* 0x000fea000b800000 */
[----:B------:R-:W-:Y:S01]  /*4280*/  ULEA UR4, UR25, UR48, 0x2 ;  /* 0x0000003019047291 */ /* 0x000fe2000f8e10ff */
[----:B--2---:R-:W-:-:S08]  /*4290*/  SHF.L.U32 R0, R9, 0x1f, RZ ;  /* 0x0000001f09007819 */ /* 0x004fd000000006ff */
[----:B------:R-:W5:Y:S01]  /*42a0*/  LDL R2, [UR4] ;  /* 0x00000004ff027983 */ /* 0x000f620008100800 */
[----:B------:R-:W-:Y:S02]  /*42b0*/  ULEA UR4, UR18, UR21, 0x3 ;  /* 0x0000001512047291 */ /* 0x000fe4000f8e18ff */
[----:B------:R-:W-:Y:S01]  /*42c0*/  UPLOP3.LUT UP2, UPT, UPT, UPT, UPT, 0x40, 0x4 ;  /* 0x000000000004789c */ /* 0x000fe20003f4e870 */
[----:B------:R-:W-:Y:S01]  /*42d0*/  UMOV UR20, UR38 ;  /* 0x0000002600147c82 */ /* 0x000fe20008000000 */
[----:B------:R-:W-:-:S05]  /*42e0*/  UMOV UR19, UR27 ;  /* 0x0000001b00137c82 */ /* 0x000fca0008000000 */
[----:B------:R2:W3:Y:S01]  /*42f0*/  SYNCS.PHASECHK.TRANS64.TRYWAIT P2, [UR4], R0 ;  /* 0x00000000ff0075a7 */ /* 0x0004e20008041104 */
[----:B------:R-:W-:-:S05]  /*4300*/  UMOV UR4, UR18 ;  /* 0x0000001200047c82 */ /* 0x000fca0008000000 */
.L_x_78:
[----:B------:R-:W-:Y:S02]  /*4310*/  UIADD3 UR20, UPT, UPT, UR20, 0x1, URZ ;  /* 0x0000000114147890 */ /* 0x000fe4000fffe0ff */
[----:B------:R-:W-:Y:S02]  /*4320*/  ULEA UR17, UR4, UR21, 0x3 ;  /* 0x0000001504117291 */ /* 0x000fe4000f8e18ff */
[----:B------:R-:W-:Y:S01]  /*4330*/  UISETP.NE.AND UP3, UPT, UR20, URZ, UPT ;  /* 0x000000ff1400728c */ /* 0x000fe2000bf65270 */
[----:B--234-:R-:W-:Y:S10]  /*4340*/  @P2 BRA `(.L_x_76) ;  /* 0x00000000000c2947 */ /* 0x01cff40003800000 */
[----:B------:R-:W-:Y:S04]  /*4350*/  SHF.L.U32 R8, R9, 0x1f, RZ ;  /* 0x0000001f09087819 */ /* 0x000fe800000006ff */
[----:B------:R-:W3:Y:S02]  /*4360*/  SYNCS.PHASECHK.TRANS64.TRYWAIT P0, [UR17], R8 ;  /* 0x00000008ff0075a7 */ /* 0x000ee40008001111 */
[----:B---3--:R-:W-:Y:S05]  /*4370*/  @!P0 BRA `(.L_x_77) ;  /* 0x0000006000e08947 */ /* 0x008fea0003800000 */
.L_x_76:
[----:B------:R-:W-:Y:S01]  /*4380*/  UISETP.NE.AND UP0, UPT, UR19, 0x1, UPT ;  /* 0x000000011300788c */ /* 0x000fe2000bf05270 */
[----:B------:R-:W-:Y:S01]  /*4390*/  PLOP3.LUT P2, PT, PT, PT, PT, 0x80, 0x8 ;  /* 0x000000000008781c */ /* 0x000fe20003f4f070 */
[----:B------:R-:W-:Y:S02]  /*43a0*/  UIADD3 UR5, UPT, UPT, UR4, 0x1, URZ ;  /* 0x0000000104057890 */ /* 0x000fe4000fffe0ff */
[----:B------:R-:W-:Y:S02]  /*43b0*/  ULEA UR10, UR4, UR24, 0x9 ;  /* 0x00000018040a7291 */ /* 0x000fe4000f8e48ff */
[----:B------:R-:W-:Y:S01]  /*43c0*/  UISETP.NE.AND UP1, UPT, UR5, 0xd, UPT ;  /* 0x0000000d0500788c */ /* 0x000fe2000bf25270 */
[----:B------:R-:W-:Y:S01]  /*43d0*/  PLOP3.LUT P0, PT, PT, PT, UP0, 0x80, 0x8 ;  /* 0x000000000008781c */ /* 0x000fe20003f0f008 */
[----:B------:R-:W-:Y:S02]  /*43e0*/  ULEA UR14, UR4, UR23, 0x9 ;  /* 0x00000017040e7291 */ /* 0x000fe4000f8e48ff */
[----:B------:R-:W-:Y:S02]  /*43f0*/  USEL UR6, URZ, 0x1, UP1 ;  /* 0x00000001ff067887 */ /* 0x000fe40008800000 */
[----:B------:R-:W-:Y:S01]  /*4400*/  USEL UR18, UR5, URZ, UP1 ;  /* 0x000000ff05127287 */ /* 0x000fe20008800000 */
[----:B------:R-:W-:Y:S11]  /*4410*/  ELECT P1, URZ, PT ;  /* 0x0000000000ff782f */ /* 0x000ff60003820000 */
[----:B------:R-:W-:Y:S02]  /*4420*/  @!UPT UIADD3 URZ, UPT, UPT, URZ, URZ, URZ ;  /* 0x000000fffffff290 */ /* 0x000fe4000fffe0ff */
[C---:B-----5:R-:W-:Y:S01]  /*4430*/  @P1 R2UR.BROADCAST UR4, R2.reuse ;  /* 0x00000000020412ca */ /* 0x060fe200008e0000 */
[----:B------:R-:W-:Y:S01]  /*4440*/  @UP0 ULEA UR5, UR18, UR21, 0x3 ;  /* 0x0000001512050291 */ /* 0x000fe2000f8e18ff */
[----:B------:R-:W-:Y:S01]  /*4450*/  LOP3.LUT R9, R9, UR6, RZ, 0x3c, !PT ;  /* 0x0000000609097c12 */ /* 0x000fe2000f8e3cff */
[----:B------:R-:W-:Y:S02]  /*4460*/  UIADD3 UR8, UPT, UPT, UR10, 0x80, URZ ;  /* 0x000000800a087890 */ /* 0x000fe4000fffe0ff */
[----:B------:R-:W-:Y:S01]  /*4470*/  UIADD3 UR6, UPT, UPT, UR14, 0x80, URZ ;  /* 0x000000800e067890 */ /* 0x000fe2000fffe0ff */
[----:B--2---:R-:W-:Y:S01]  /*4480*/  @P0 SHF.L.U32 R0, R9, 0x1f, RZ ;  /* 0x0000001f09000819 */ /* 0x004fe200000006ff */
[----:B------:R-:W-:Y:S02]  /*4490*/  UIADD3 UR12, UPT, UPT, UR10, 0x100, URZ ;  /* 0x000001000a0c7890 */ /* 0x000fe4000fffe0ff */
[----:B------:R-:W-:Y:S01]  /*44a0*/  UIADD3 UR19, UPT, UPT, UR19, -0x1, URZ ;  /* 0xffffffff13137890 */ /* 0x000fe2000fffe0ff */
[----:B------:R4:W2:Y:S01]  /*44b0*/  @P0 SYNCS.PHASECHK.TRANS64.TRYWAIT P2, [UR5], R0 ;  /* 0x00000000ff0005a7 */ /* 0x0008a20008041105 */
[----:B------:R-:W-:Y:S11]  /*44c0*/  ELECT P0, URZ, PT ;  /* 0x0000000000ff782f */ /* 0x000ff60003800000 */
[----:B------:R-:W-:Y:S02]  /*44d0*/  @!UPT UIADD3 URZ, UPT, UPT, URZ, URZ, URZ ;  /* 0x000000fffffff290 */ /* 0x000fe4000fffe0ff */
[C---:B------:R-:W-:Y:S02]  /*44e0*/  @P0 R2UR.BROADCAST UR16, R2.reuse ;  /* 0x00000000021002ca */ /* 0x040fe400008e0000 */
[----:B------:R-:W-:Y:S01]  /*44f0*/  ELECT P0, URZ, PT ;  /* 0x0000000000ff782f */ /* 0x000fe20003800000 */
[----:B------:R-:W-:Y:S01]  /*4500*/  UMOV UR11, 0x40004040 ;  /* 0x40004040000b7882 */ /* 0x000fe20000000000 */
[----:B------:R-:W-:Y:S01]  /*4510*/  UMOV UR15, 0x40004040 ;  /* 0x40004040000f7882 */ /* 0x000fe20000000000 */
[----:B------:R-:W-:Y:S01]  /*4520*/  UMOV UR9, 0x40004040 ;  /* 0x4000404000097882 */ /* 0x000fe20000000000 */
[----:B------:R3:W-:Y:S01]  /*4530*/  UTCHMMA.2CTA gdesc[UR10], gdesc[UR14], tmem[UR4], tmem[UR34], idesc[UR35], UP2 ;  /* 0x00ff220e0a0075ea */ /* 0x0007e20009200004 */
[----:B------:R-:W-:Y:S01]  /*4540*/  UPLOP3.LUT UP2, UPT, UPT, UPT, UPT, 0x80, 0x8 ;  /* 0x000000000008789c */ /* 0x000fe20003f4f070 */
[----:B------:R-:W-:Y:S01]  /*4550*/  UMOV UR7, 0x40004040 ;  /* 0x4000404000077882 */ /* 0x000fe20000000000 */
[----:B------:R-:W-:Y:S01]  /*4560*/  UMOV UR13, 0x40004040 ;  /* 0x40004040000d7882 */ /* 0x000fe20000000000 */
[----:B------:R-:W-:Y:S03]  /*4570*/  UMOV UR5, 0x40004040 ;  /* 0x4000404000057882 */ /* 0x000fe60000000000 */
[----:B------:R1:W-:Y:S01]  /*4580*/  UTCHMMA.2CTA gdesc[UR8], gdesc[UR6], tmem[UR16], tmem[UR32], idesc[UR33], UPT ;  /* 0x00ff2006080075ea */ /* 0x0003e2000ba00010 */
[----:B---3--:R-:W-:Y:S01]  /*4590*/  UIADD3 UR4, UPT, UPT, UR14, 0x100, URZ ;  /* 0x000001000e047890 */ /* 0x008fe2000fffe0ff */
[C---:B------:R-:W-:Y:S02]  /*45a0*/  @P0 R2UR.BROADCAST UR15, R2.reuse ;  /* 0x00000000020f02ca */ /* 0x040fe400008e0000 */
[----:B------:R-:W-:Y:S01]  /*45b0*/  ELECT P0, URZ, PT ;  /* 0x0000000000ff782f */ /* 0x000fe20003800000 */
[----:B------:R-:W-:Y:S02]  /*45c0*/  UIADD3 UR10, UPT, UPT, UR10, 0x180, URZ ;  /* 0x000001800a0a7890 */ /* 0x000fe4000fffe0ff */
[----:B-1----:R-:W-:Y:S10]  /*45d0*/  UIADD3 UR6, UPT, UPT, UR14, 0x180, URZ ;  /* 0x000001800e067890 */ /* 0x002ff4000fffe0ff */
[----:B------:R-:W-:Y:S01]  /*45e0*/  @P0 R2UR.BROADCAST UR9, R2 ;  /* 0x00000000020902ca */ /* 0x000fe200008e0000 */
[----:B------:R-:W-:Y:S01]  /*45f0*/  UIADD3 UR8, UPT, UPT, UR17, 0x68, URZ ;  /* 0x0000006811087890 */ /* 0x000fe2000fffe0ff */
[----:B------:R1:W-:Y:S11]  /*4600*/  UTCHMMA.2CTA gdesc[UR12], gdesc[UR4], tmem[UR15], tmem[UR30], idesc[UR31], UPT ;  /* 0x00ff1e040c0075ea */ /* 0x0003f6000ba0000f */
[----:B------:R4:W-:Y:S01]  /*4610*/  UTCHMMA.2CTA gdesc[UR10], gdesc[UR6], tmem[UR9], tmem[UR28], idesc[UR29], UPT ;  /* 0x00ff1c060a0075ea */ /* 0x0009e2000ba00009 */
[----:B------:R4:W-:Y:S01]  /*4620*/  UTCBAR.2CTA.MULTICAST [UR8], URZ, UR22 ;  /* 0x000000ff080073e9 */ /* 0x0009e20008200816 */
[----:B-1----:R-:W-:Y:S01]  /*4630*/  UMOV UR4, UR18 ;  /* 0x0000001200047c82 */ /* 0x002fe20008000000 */
[----:B------:R-:W-:Y:S05]  /*4640*/  BRA.U UP3, `(.L_x_78) ;  /* 0xfffffffd03307547 */ /* 0x000fea000b83ffff */
.L_x_75:
[----:B------:R-:W-:-:S09]  /*4650*/  UIADD3 UR4, UPT, UPT, UR26, 0x130, URZ ;  /* 0x000001301a047890 */ /* 0x000fd2000fffe0ff */
[----:B------:R3:W-:Y:S01]  /*4660*/  UTCBAR.2CTA.MULTICAST [UR4], URZ, UR37 ;  /* 0x000000ff040073e9 */ /* 0x0007e20008200825 */
[----:B------:R-:W-:Y:S02]  /*4670*/  NOP ;  /* 0x0000000000007918 */ /* 0x000fe40000000000 */
.L_x_74:
[----:B---3--:R-:W-:Y:S01]  /*4680*/  UIADD3 UR4, UPT, UPT, UR25, 0x1, URZ ;  /* 0x0000000119047890 */ /* 0x008fe2000fffe0ff */
[----:B-1----:R-:W-:Y:S02]  /*4690*/  LOP3.LUT P0, RZ, R6, 0x1, RZ, 0xc0, !PT ;  /* 0x0000000106ff7812 */ /* 0x002fe4000780c0ff */
[----:B------:R-:W-:Y:S01]  /*46a0*/  LOP3.LUT R10, R10, 0x1, RZ, 0x3c, !PT ;  /* 0x000000010a0a7812 */ /* 0x000fe200078e3cff */
[----:B------:R-:W-:-:S04]  /*46b0*/  UISETP.NE.AND UP0, UPT, UR4, 0x2, UPT ;  /* 0x000000020400788c */ /* 0x000fc8000bf05270 */
[----:B------:R-:W-:Y:S02]  /*46c0*/  USEL UR5, URZ, 0x1, UP0 ;  /* 0x00000001ff057887 */ /* 0x000fe40008000000 */
[----:B------:R-:W-:-:S04]  /*46d0*/  USEL UR25, UR4, URZ, UP0 ;  /* 0x000000ff04197287 */ /* 0x000fc80008000000 */
[----:B------:R-:W-:Y:S01]  /*46e0*/  LOP3.LUT R11, R11, UR5, RZ, 0x3c, !PT ;  /* 0x000000050b0b7c12 */ /* 0x000fe2000f8e3cff */
[----:B------:R-:W-:Y:S07]  /*46f0*/  @P0 BRA `(.L_x_79) ;  /* 0xfffffff800900947 */ /* 0x000fee000383ffff */
[----:B----4-:R-:W1:Y:S01]  /*4700*/  S2UR UR8, SR_CgaCtaId ;  /* 0x00000000000879c3 */ /* 0x010e620000008800 */
[----:B------:R-:W-:Y:S01]  /*4710*/  ELECT P0, URZ, PT ;  /* 0x0000000000ff782f */ /* 0x000fe20003800000 */
[----:B--2---:R-:W-:Y:S01]  /*4720*/  HFMA2 R0, -RZ, RZ, 0, 5.9604644775390625e-08 ;  /* 0x00000001ff007431 */ /* 0x004fe200000001ff */
[----:B------:R-:W-:-:S05]  /*4730*/  UMOV UR4, 0x40 ;  /* 0x0000004000047882 */ /* 0x000fca0000000000 */
[----:B------:R-:W-:Y:S01]  /*4740*/  UVIRTCOUNT.DEALLOC.SMPOOL 0x80 ;  /* 0x000000800000784c */ /* 0x000fe20000000000 */
[----:B------:R-:W-:Y:S02]  /*4750*/  UISETP.NE.AND UP0, UPT, UR41, URZ, UPT ;  /* 0x000000ff2900728c */ /* 0x000fe4000bf05270 */
[----:B-1----:R-:W-:-:S09]  /*4760*/  ULEA UR8, UR8, UR4, 0x18 ;  /* 0x0000000408087291 */ /* 0x002fd2000f8ec0ff */
[----:B------:R1:W-:Y:S01]  /*4770*/  @P0 STS.U8 [UR8+0x1c], R0 ;  /* 0x00001c00ff000988 */ /* 0x0003e20008000008 */
[----:B------:R-:W-:Y:S05]  /*4780*/  BRA.U UP0, `(.L_x_80) ;  /* 0x0000000100587547 */ /* 0x000fea000b800000 */
[----:B------:R-:W-:Y:S01]  /*4790*/  UIADD3 UR5, UPT, UPT, UR21, 0x140, URZ ;  /* 0x0000014015057890 */ /* 0x000fe2000fffe0ff */
[----:B------:R-:W-:-:S03]  /*47a0*/  SHF.L.U32 R2, R11, 0x1f, RZ ;  /* 0x0000001f0b027819 */ /* 0x000fc600000006ff */
[----:B------:R-:W-:-:S09]  /*47b0*/  ULEA UR4, UR25, UR5, 0x3 ;  /* 0x0000000519047291 */ /* 0x000fd2000f8e18ff */
[----:B------:R-:W2:Y:S02]  /*47c0*/  SYNCS.PHASECHK.TRANS64.TRYWAIT P0, [UR4], R2 ;  /* 0x00000002ff0075a7 */ /* 0x000ea40008001104 */
[----:B--2---:R-:W-:Y:S05]  /*47d0*/  @!P0 BRA `(.L_x_81) ;  /* 0x0000005c00e08947 */ /* 0x004fea0003800000 */
.L_x_192:
[----:B------:R-:W-:-:S04]  /*47e0*/  UIADD3 UR4, UPT, UPT, UR25, 0x1, URZ ;  /* 0x0000000119047890 */ /* 0x000fc8000fffe0ff */
[----:B------:R-:W-:-:S04]  /*47f0*/  UISETP.NE.AND UP1, UPT, UR4, 0x2, UPT ;  /* 0x000000020400788c */ /* 0x000fc8000bf25270 */
[----:B------:R-:W-:Y:S02]  /*4800*/  USEL UR6, URZ, 0x1, UP1 ;  /* 0x00000001ff067887 */ /* 0x000fe40008800000 */
[----:B------:R-:W-:-:S04]  /*4810*/  USEL UR4, UR4, URZ, UP1 ;  /* 0x000000ff04047287 */ /* 0x000fc80008800000 */
[----:B------:R-:W-:Y:S01]  /*4820*/  ULEA UR4, UR4, UR5, 0x3 ;  /* 0x0000000504047291 */ /* 0x000fe2000f8e18ff */
[----:B-1----:R-:W-:-:S04]  /*4830*/  LOP3.LUT R2, R11, UR6, RZ, 0x3c, !PT ;  /* 0x000000060b027c12 */ /* 0x002fc8000f8e3cff */
[----:B------:R-:W-:Y:S01]  /*4840*/  SHF.L.U32 R2, R2, 0x1f, RZ ;  /* 0x0000001f02027819 */ /* 0x000fe200000006ff */
[----:B------:R-:W-:-:S04]  /*4850*/  IMAD.U32 R0, RZ, RZ, UR4 ;  /* 0x00000004ff007e24 */ /* 0x000fc8000f8e00ff */
[----:B------:R1:W2:Y:S03]  /*4860*/  SYNCS.PHASECHK.TRANS64.TRYWAIT P0, [R0+URZ], R2 ;  /* 0x00000002000075a7 */ /* 0x0002a600080011ff */
[----:B--2---:R-:W-:Y:S05]  /*4870*/  @!P0 NANOSLEEP.SYNCS 0x989680 ;  /* 0x009896800000895d */ /* 0x004fea0003900000 */
[----:B------:R-:W2:Y:S02]  /*4880*/  @!P0 SYNCS.PHASECHK.TRANS64 P0, [R0+URZ], R2 ;  /* 0x00000002000085a7 */ /* 0x000ea400080010ff */
[----:B--2---:R-:W-:Y:S05]  /*4890*/  @P0 BRA `(.L_x_82) ;  /* 0x0000000000200947 */ /* 0x004fea0003800000 */
.L_x_83:
[----:B--2---:R2:W3:Y:S02]  /*48a0*/  SYNCS.PHASECHK.TRANS64.TRYWAIT P0, [R0+URZ], R2 ;  /* 0x00000002000075a7 */ /* 0x0044e400080011ff */
[----:B---3--:R-:W-:Y:S05]  /*48b0*/  @!P0 NANOSLEEP.SYNCS 0x989680 ;  /* 0x009896800000895d */ /* 0x008fea0003900000 */
[----:B------:R-:W3:Y:S02]  /*48c0*/  @!P0 SYNCS.PHASECHK.TRANS64 P0, [R0+URZ], R2 ;  /* 0x00000002000085a7 */ /* 0x000ee400080010ff */
[----:B---3--:R-:W-:Y:S05]  /*48d0*/  @!P0 BRA `(.L_x_83) ;  /* 0xfffffffc00f08947 */ /* 0x008fea000383ffff */
[----:B------:R-:W-:Y:S05]  /*48e0*/  BRA `(.L_x_82) ;  /* 0x00000000000c7947 */ /* 0x000fea0003800000 */
.L_x_80:
[----:B------:R-:W-:-:S04]  /*48f0*/  UIADD3 UR4, UPT, UPT, UR21, 0x150, URZ ;  /* 0x0000015015047890 */ /* 0x000fc8000fffe0ff */
[----:B------:R-:W-:-:S09]  /*4900*/  UPRMT UR4, UR40, 0x654, UR4 ;  /* 0x0000065428047896 */ /* 0x000fd20008000004 */
[----:B------:R-:W-:Y:S03]  /*4910*/  SYNCS.ARRIVE.TRANS64.RED.A1T0 RZ, [UR4], RZ ;  /* 0x000000ffffff79a7 */ /* 0x000fe60008100404 */
.L_x_82:
[----:B-12---:R-:W-:Y:S01]  /*4920*/  SHF.L.U32 R2, RZ, 0x1f, RZ ;  /* 0x0000001fff027819 */ /* 0x006fe200000006ff */
[----:B------:R-:W-:Y:S01]  /*4930*/  UIADD3 UR4, UPT, UPT, UR21, 0x150, URZ ;  /* 0x0000015015047890 */ /* 0x000fe2000fffe0ff */
[----:B------:R-:W-:Y:S02]  /*4940*/  PLOP3.LUT P0, PT, PT, PT, UP0, 0x80, 0x8 ;  /* 0x000000000008781c */ /* 0x000fe40003f0f008 */
[----:B------:R-:W1:Y:S02]  /*4950*/  SYNCS.PHASECHK.TRANS64.TRYWAIT P1, [UR21+0x150], R2 ;  /* 0x00015002ff0075a7 */ /* 0x000e640008021115 */
[----:B-1----:R-:W-:Y:S09]  /*4960*/  @!P1 BRA `(.L_x_84) ;  /* 0x0000005c00949947 */ /* 0x002ff20003800000 */
.L_x_194:
[----:B------:R-:W-:Y:S01]  /*4970*/  @!UP0 UPRMT UR4, UR40, 0x654, UR4 ;  /* 0x0000065428048896 */ /* 0x000fe20008000004 */
[----:B------:R-:W-:Y:S01]  /*4980*/  LOP3.LUT R3, R3, 0xffff, RZ, 0xc0, !PT ;  /* 0x0000ffff03037812 */ /* 0x000fe200078ec0ff */
[----:B-1----:R-:W-:-:S03]  /*4990*/  IMAD.MOV.U32 R2, RZ, RZ, 0xffff ;  /* 0x0000ffffff027424 */ /* 0x002fc600078e00ff */
[----:B------:R-:W-:-:S04]  /*49a0*/  SHF.R.U32.HI R3, RZ, 0x5, R3 ;  /* 0x00000005ff037819 */ /* 0x000fc80000011603 */
[----:B------:R-:W-:Y:S01]  /*49b0*/  @!P0 SYNCS.ARRIVE.TRANS64.RED.A1T0 RZ, [UR4], RZ ;  /* 0x000000ffffff89a7 */ /* 0x000fe20008100404 */
[----:B------:R-:W-:Y:S01]  /*49c0*/  NOP ;  /* 0x0000000000007918 */ /* 0x000fe20000000000 */
[----:B------:R-:W1:Y:S01]  /*49d0*/  LDS R0, [UR8+0x14] ;  /* 0x00001408ff007984 */ /* 0x000e620008000800 */
[----:B------:R-:W-:-:S04]  /*49e0*/  SHF.L.U32 R2, R2, R3, RZ ;  /* 0x0000000302027219 */ /* 0x000fc800000006ff */
[----:B-1----:R-:W-:-:S04]  /*49f0*/  LOP3.LUT R0, R0, R2, RZ, 0xc0, !PT ;  /* 0x0000000200007212 */ /* 0x002fc800078ec0ff */
[----:B------:R-:W-:Y:S01]  /*4a00*/  ISETP.NE.AND P0, PT, R0, R2, PT ;  /* 0x000000020000720c */ /* 0x000fe20003f05270 */
[----:B------:R-:W-:-:S05]  /*4a10*/  IMAD.MOV.U32 R0, RZ, RZ, 0x1 ;  /* 0x00000001ff007424 */ /* 0x000fca00078e00ff */
[----:B------:R-:W-:-:S07]  /*4a20*/  SHF.L.U32 R0, R0, R3, RZ ;  /* 0x0000000300007219 */ /* 0x000fce00000006ff */
[----:B------:R-:W-:Y:S05]  /*4a30*/  @P0 BRA `(.L_x_85) ;  /* 0x00000000005c0947 */ /* 0x000fea0003800000 */
[----:B------:R-:W1:Y:S02]  /*4a40*/  LDS R3, [UR8+0x18] ;  /* 0x00001808ff037984 */ /* 0x000e640008000800 */
[----:B-1----:R-:W-:-:S04]  /*4a50*/  LOP3.LUT R3, R3, R0, RZ, 0xc0, !PT ;  /* 0x0000000003037212 */ /* 0x002fc800078ec0ff */
[----:B------:R-:W-:-:S13]  /*4a60*/  ISETP.NE.AND P0, PT, R3, R0, PT ;  /* 0x000000000300720c */ /* 0x000fda0003f05270 */
[----:B------:R-:W-:Y:S05]  /*4a70*/  @P0 BRA `(.L_x_86) ;  /* 0x0000000000400947 */ /* 0x000fea0003800000 */
[----:B------:R-:W-:Y:S01]  /*4a80*/  R2UR UR4, R2 ;  /* 0x00000000020472ca */ /* 0x000fe200000e0000 */
[----:B------:R-:W1:Y:S01]  /*4a90*/  S2R R3, SR_LANEID ;  /* 0x0000000000037919 */ /* 0x000e620000000000 */
[----:B------:R-:W-:-:S04]  /*4aa0*/  LOP3.LUT R0, RZ, R0, RZ, 0x33, !PT ;  /* 0x00000000ff007212 */ /* 0x000fc800078e33ff */
[----:B------:R-:W2:Y:S07]  /*4ab0*/  REDUX UR6, R0 ;  /* 0x00000000000673c4 */ /* 0x000eae0000000000 */
[----:B------:R-:W-:-:S03]  /*4ac0*/  ULOP3.LUT UR5, URZ, UR4, URZ, 0x33, !UPT ;  /* 0x00000004ff057292 */ /* 0x000fc6000f8e33ff */
[----:B------:R-:W-:Y:S02]  /*4ad0*/  VOTEU.ANY UR4, UPT, PT ;  /* 0x0000000000047886 */ /* 0x000fe400038e0100 */
[----:B------:R-:W-:Y:S01]  /*4ae0*/  UFLO.U32 UR4, UR4 ;  /* 0x00000004000472bd */ /* 0x000fe200080e0000 */
[----:B------:R-:W-:-:S04]  /*4af0*/  IMAD.U32 R2, RZ, RZ, UR5 ;  /* 0x00000005ff027e24 */ /* 0x000fc8000f8e00ff */
[----:B------:R-:W3:Y:S02]  /*4b00*/  REDUX UR7, R2 ;  /* 0x00000000020773c4 */ /* 0x000ee40000000000 */
[----:B------:R4:W-:Y:S01]  /*4b10*/  UTCATOMSWS.AND URZ, UR5 ;  /* 0x0000000500ff79e3 */ /* 0x0009e20008000000 */
[----:B--2---:R-:W-:Y:S01]  /*4b20*/  IMAD.U32 R0, RZ, RZ, UR6 ;  /* 0x00000006ff007e24 */ /* 0x004fe2000f8e00ff */
[----:B-1----:R-:W-:Y:S01]  /*4b30*/  ISETP.EQ.U32.AND P0, PT, R3, UR4, PT ;  /* 0x0000000403007c0c */ /* 0x002fe2000bf02070 */
[----:B---3--:R-:W-:-:S12]  /*4b40*/  IMAD.U32 R2, RZ, RZ, UR7 ;  /* 0x00000007ff027e24 */ /* 0x008fd8000f8e00ff */
[----:B------:R4:W-:Y:S04]  /*4b50*/  @P0 ATOMS.AND RZ, [UR8+0x14], R2 ;  /* 0x00001402ffff098c */ /* 0x0009e8000a800008 */
[----:B------:R4:W-:Y:S01]  /*4b60*/  @P0 ATOMS.AND RZ, [UR8+0x18], R0 ;  /* 0x00001800ffff098c */ /* 0x0009e2000a800008 */
[----:B------:R-:W-:Y:S05]  /*4b70*/  BRA `(.L_x_87) ;  /* 0x0000000000147947 */ /* 0x000fea0003800000 */
.L_x_86:
[----:B------:R-:W-:Y:S02]  /*4b80*/  MOV R2, 0x4ba0 ;  /* 0x00004ba000027802 */ /* 0x000fe40000000f00 */
[----:B-----5:R-:W-:Y:S05]  /*4b90*/  CALL.REL.NOINC `($__internal_0_$__cuda_sm10x_tcgen05_guardrail_trap_col_being_dealloced_not_returned_by_alloc) ;  /* 0x0000006000787944 */ /* 0x020fea0003c00000 */
[----:B------:R-:W-:Y:S05]  /*4ba0*/  BRA `(.L_x_87) ;  /* 0x0000000000087947 */ /* 0x000fea0003800000 */
.L_x_85:
[----:B------:R-:W-:Y:S02]  /*4bb0*/  MOV R2, 0x4bd0 ;  /* 0x00004bd000027802 */ /* 0x000fe40000000f00 */
[----:B-----5:R-:W-:Y:S05]  /*4bc0*/  CALL.REL.NOINC `($__internal_2_$__cuda_sm10x_tcgen05_guardrail_trap_unallocated_columns_being_dealloced) ;  /* 0x0000006000847944 */ /* 0x020fea0003c00000 */
.L_x_87:
[----:B------:R-:W-:Y:S01]  /*4bd0*/  NOP ;  /* 0x0000000000007918 */ /* 0x000fe20000000000 */
[----:B----4-:R-:W-:Y:S05]  /*4be0*/  EXIT ;  /* 0x000000000000794d */ /* 0x010fea0003800000 */
.L_x_59:
[----:B------:R-:W2:Y:S01]  /*4bf0*/  LDCU UR5, c[0x0][0x384] ;  /* 0x00007080ff0577ac */ /* 0x000ea20008000800 */
[----:B------:R-:W-:Y:S02]  /*4c00*/  UISETP.NE.OR UP0, UPT, UR18, 0x3, !UP3 ;  /* 0x000000031200788c */ /* 0x000fe4000df05670 */
[----:B--2---:R-:W-:-:S07]  /*4c10*/  UIADD3 UR5, UPT, UPT, UR5, 0x7f, URZ ;  /* 0x0000007f05057890 */ /* 0x004fce000fffe0ff */
[----:B------:R-:W-:Y:S05]  /*4c20*/  BRA.U UP0, `(.L_x_88) ;  /* 0x0000001900047547 */ /* 0x000fea000b800000 */
[----:B------:R-:W-:Y:S01]  /*4c30*/  USHF.R.S32.HI UR4, URZ, 0x1f, UR5 ;  /* 0x0000001fff047899 */ /* 0x000fe20008011405 */
[----:B------:R-:W2:Y:S01]  /*4c40*/  S2UR UR12, SR_CgaCtaId ;  /* 0x00000000000c79c3 */ /* 0x000ea20000008800 */
[----:B------:R-:W3:Y:S01]  /*4c50*/  LDCU UR56, c[0x0][0x370] ;  /* 0x00006e00ff3877ac */ /* 0x000ee20008000800 */
[----:B------:R-:W-:Y:S02]  /*4c60*/  HFMA2 R10, -RZ, RZ, 0, 5.9604644775390625e-08 ;  /* 0x00000001ff0a7431 */ /* 0x000fe400000001ff */
[----:B------:R-:W-:Y:S01]  /*4c70*/  IMAD.MOV.U32 R9, RZ, RZ, RZ ;  /* 0x000000ffff097224 */ /* 0x000fe200078e00ff */
[----:B------:R-:W-:Y:S01]  /*4c80*/  ULEA.HI UR4, UR4, UR5, URZ, 0x7 ;  /* 0x0000000504047291 */ /* 0x000fe2000f8f38ff */
[----:B------:R-:W3:Y:S02]  /*4c90*/  LDCU.128 UR52, c[0x0][0xb10] ;  /* 0x00016200ff3477ac */ /* 0x000ee40008000c00 */
[----:B------:R-:W4:Y:S01]  /*4ca0*/  LDC.64 R14, c[0x0][0x348] ;  /* 0x0000d200ff0e7b82 */ /* 0x000f220000000a00 */
[----:B------:R-:W-:Y:S01]  /*4cb0*/  USHF.R.S32.HI UR46, URZ, 0x7, UR4 ;  /* 0x00000007ff2e7899 */ /* 0x000fe20008011404 */
[----:B------:R-:W1:Y:S05]  /*4cc0*/  LDCU UR50, c[0x0][0x374] ;  /* 0x00006e80ff3277ac */ /* 0x000e6a0008000800 */
[----:B------:R-:W-:Y:S01]  /*4cd0*/  IMAD.U32 R2, RZ, RZ, UR46 ;  /* 0x0000002eff027e24 */ /* 0x000fe2000f8e00ff */
[----:B------:R-:W2:Y:S04]  /*4ce0*/  LDCU.64 UR4, c[0x0][0x888] ;  /* 0x00011100ff0477ac */ /* 0x000ea80008000a00 */
[----:B------:R-:W-:Y:S01]  /*4cf0*/  IABS R0, R2 ;  /* 0x0000000200007213 */ /* 0x000fe20000000000 */
[----:B------:R-:W1:Y:S03]  /*4d00*/  LDCU.64 UR48, c[0x0][0x890] ;  /* 0x00011200ff3077ac */ /* 0x000e660008000a00 */
[----:B------:R-:W-:Y:S01]  /*4d10*/  R2UR UR38, R0 ;  /* 0x00000000002672ca */ /* 0x000fe200000e0000 */
[----:B------:R-:W4:Y:S01]  /*4d20*/  LDCU UR30, c[0x0][0xb0c] ;  /* 0x00016180ff1e77ac */ /* 0x000f220008000800 */
[----:B------:R-:W4:Y:S01]  /*4d30*/  LDCU UR67, c[0x0][0xb20] ;  /* 0x00016400ff4377ac */ /* 0x000f220008000800 */
[----:B------:R-:W4:Y:S10]  /*4d40*/  LDCU UR47, c[0x0][0x388] ;  /* 0x00007100ff2f77ac */ /* 0x000f340008000800 */
[----:B------:R-:W4:Y:S01]  /*4d50*/  I2F.RP R0, UR38 ;  /* 0x0000002600007d06 */ /* 0x000f220008209400 */
[----:B--2---:R-:W-:Y:S01]  /*4d60*/  UISETP.NE.U32.AND UP0, UPT, UR4, URZ, UPT ;  /* 0x000000ff0400728c */ /* 0x004fe2000bf05070 */
[----:B------:R-:W2:Y:S03]  /*4d70*/  LDCU UR4, c[0x0][0xb30] ;  /* 0x00016600ff0477ac */ /* 0x000ea60008000800 */
[----:B------:R-:W-:Y:S01]  /*4d80*/  UISETP.NE.AND.EX UP6, UPT, UR5, URZ, UPT, UP0 ;  /* 0x000000ff0500728c */ /* 0x000fe2000bfc5300 */
[----:B------:R-:W-:Y:S01]  /*4d90*/  UMOV UR31, 0x400 ;  /* 0x00000400001f7882 */ /* 0x000fe20000000000 */
[----:B---3--:R-:W-:-:S02]  /*4da0*/  UIMAD.WIDE.U32 UR8, UR56, UR52, URZ ;  /* 0x00000034380872a5 */ /* 0x008fc4000f8e00ff */
[----:B-1----:R-:W-:Y:S01]  /*4db0*/  UIMAD.WIDE.U32 UR10, UR50, UR55, URZ ;  /* 0x00000037320a72a5 */ /* 0x002fe2000f8e00ff */
[----:B------:R-:W-:Y:S01]  /*4dc0*/  UMOV UR6, URZ ;  /* 0x000000ff00067c82 */ /* 0x000fe20008000000 */
[----:B----4-:R-:W1:Y:S01]  /*4dd0*/  MUFU.RCP R0, R0 ;  /* 0x0000000000007308 */ /* 0x010e620000001000 */
[----:B------:R-:W-:Y:S02]  /*4de0*/  ULEA UR31, UR12, UR31, 0x18 ;  /* 0x0000001f0c1f7291 */ /* 0x000fe4000f8ec0ff */
[----:B------:R-:W-:Y:S02]  /*4df0*/  UISETP.NE.AND UP0, UPT, UR39, 0x1, UPT ;  /* 0x000000012700788c */ /* 0x000fe4000bf05270 */
[----:B------:R-:W-:Y:S02]  /*4e00*/  UISETP.NE.U32.AND UP0, UPT, UR48, URZ, UPT ;  /* 0x000000ff3000728c */ /* 0x000fe4000bf05070 */
[----:B------:R-:W-:Y:S02]  /*4e10*/  UIADD3 UR62, UPT, UPT, UR31, 0xe8, URZ ;  /* 0x000000e81f3e7890 */ /* 0x000fe4000fffe0ff */
[----:B------:R-:W-:-:S02]  /*4e20*/  UIADD3 UR60, UPT, UPT, UR31, 0x128, URZ ;  /* 0x000001281f3c7890 */ /* 0x000fc4000fffe0ff */
[----:B------:R-:W-:Y:S02]  /*4e30*/  UIADD3 UR41, UPT, UPT, UR31, 0xd0, URZ ;  /* 0x000000d01f297890 */ /* 0x000fe4000fffe0ff */
[----:B------:R-:W-:Y:S02]  /*4e40*/  UIADD3 UR33, UPT, UPT, UR31, 0xd8, URZ ;  /* 0x000000d81f217890 */ /* 0x000fe4000fffe0ff */
[----:B------:R-:W-:Y:S01]  /*4e50*/  UIADD3 UR25, UPT, UPT, UR31, 0xe0, URZ ;  /* 0x000000e01f197890 */ /* 0x000fe2000fffe0ff */
[----:B-1----:R-:W-:Y:S01]  /*4e60*/  VIADD R0, R0, 0xffffffe ;  /* 0x0ffffffe00007836 */ /* 0x002fe20000000000 */
[----:B------:R-:W-:Y:S01]  /*4e70*/  UISETP.GE.AND UP3, UPT, UR39, 0x1, UPT ;  /* 0x000000012700788c */ /* 0x000fe2000bf66270 */
[----:B------:R-:W-:Y:S01]  /*4e80*/  UMOV UR59, UR9 ;  /* 0x00000009003b7c82 */ /* 0x000fe20008000000 */
[----:B------:R-:W-:Y:S01]  /*4e90*/  UMOV UR58, UR11 ;  /* 0x0000000b003a7c82 */ /* 0x000fe20008000000 */
[----:B------:R-:W-:Y:S02]  /*4ea0*/  UISETP.NE.AND UP3, UPT, UR30, 0x1, UPT ;  /* 0x000000011e00788c */ /* 0x000fe4000bf65270 */
[----:B------:R-:W1:Y:S01]  /*4eb0*/  F2I.FTZ.U32.TRUNC.NTZ R0, R0 ;  /* 0x0000000000007305 */ /* 0x000e62000021f000 */
[----:B------:R-:W-:-:S02]  /*4ec0*/  UISETP.NE.AND.EX UP4, UPT, UR49, URZ, UPT, UP0 ;  /* 0x000000ff3100728c */ /* 0x000fc4000bf85300 */
[----:B------:R-:W-:Y:S02]  /*4ed0*/  UISETP.NE.AND UP5, UPT, UR54, 0x1, UPT ;  /* 0x000000013600788c */ /* 0x000fe4000bfa5270 */
[----:B------:R-:W-:Y:S01]  /*4ee0*/  UPLOP3.LUT UP2, UPT, UPT, UPT, UPT, 0x40, 0x4 ;  /* 0x000000000004789c */ /* 0x000fe20003f4e870 */
[----:B------:R-:W3:Y:S01]  /*4ef0*/  LDCU.64 UR22, c[0x0][0xb28] ;  /* 0x00016500ff1677ac */ /* 0x000ee20008000a00 */
[----:B------:R-:W-:Y:S02]  /*4f00*/  UPRMT UR62, UR12, 0x654, UR62 ;  /* 0x000006540c3e7896 */ /* 0x000fe4000800003e */
[----:B------:R-:W-:Y:S01]  /*4f10*/  UPRMT UR60, URZ, 0x654, UR60 ;  /* 0x00000654ff3c7896 */ /* 0x000fe2000800003c */
[----:B-1----:R-:W-:Y:S01]  /*4f20*/  R2UR UR7, R0 ;  /* 0x00000000000772ca */ /* 0x002fe200000e0000 */
[----:B------:R-:W-:Y:S01]  /*4f30*/  UPRMT UR65, UR12, 0x654, UR41 ;  /* 0x000006540c417896 */ /* 0x000fe20008000029 */
[----:B------:R-:W-:Y:S01]  /*4f40*/  IABS R0, R2 ;  /* 0x0000000200007213 */ /* 0x000fe20000000000 */
[----:B------:R-:W-:Y:S01]  /*4f50*/  UPRMT UR64, UR12, 0x654, UR33 ;  /* 0x000006540c407896 */ /* 0x000fe20008000021 */
[----:B------:R-:W-:Y:S01]  /*4f60*/  MOV R2, 0x1000 ;  /* 0x0000100000027802 */ /* 0x000fe20000000f00 */
[----:B------:R-:W-:-:S02]  /*4f70*/  UPRMT UR63, UR12, 0x654, UR25 ;  /* 0x000006540c3f7896 */ /* 0x000fc40008000019 */
[----:B------:R-:W-:Y:S01]  /*4f80*/  IMAD.MOV R0, RZ, RZ, -R0 ;  /* 0x000000ffff007224 */ /* 0x000fe200078e0a00 */
[----:B------:R-:W-:Y:S02]  /*4f90*/  USHF.R.U32.HI UR59, URZ, UR53, UR59 ;  /* 0x00000035ff3b7299 */ /* 0x000fe4000801163b */
[----:B------:R-:W-:Y:S02]  /*4fa0*/  USHF.R.U32.HI UR58, URZ, UR67, UR58 ;  /* 0x00000043ff3a7299 */ /* 0x000fe4000801163a */
[----:B------:R-:W-:Y:S01]  /*4fb0*/  R2UR UR61, R0 ;  /* 0x00000000003d72ca */ /* 0x000fe200000e0000 */
[----:B------:R-:W-:Y:S02]  /*4fc0*/  UIADD3 UR5, UPT, UPT, URZ, -UR7, URZ ;  /* 0x80000007ff057290 */ /* 0x000fe4000fffe0ff */
[----:B--2---:R-:W-:Y:S02]  /*4fd0*/  UISETP.NE.AND UP3, UPT, UR4, 0x1, UPT ;  /* 0x000000010400788c */ /* 0x004fe4000bf65270 */
[----:B------:R-:W-:-:S02]  /*4fe0*/  UIMAD UR5, UR5, UR38, URZ ;  /* 0x00000026050572a4 */ /* 0x000fc4000f8e02ff */
[----:B------:R-:W-:Y:S02]  /*4ff0*/  UISETP.NE.AND UP0, UPT, UR47, URZ, UPT ;  /* 0x000000ff2f00728c */ /* 0x000fe4000bf05270 */
[----:B------:R-:W-:Y:S02]  /*5000*/  UIMAD.WIDE.U32 UR6, UR7, UR5, UR6 ;  /* 0x00000005070672a5 */ /* 0x000fe4000f8e0006 */
[----:B------:R-:W-:-:S05]  /*5010*/  UISETP.NE.AND UP5, UPT, UR46, URZ, UPT ;  /* 0x000000ff2e00728c */ /* 0x000fca000bfa5270 */
[----:B---3--:R-:W-:-:S06]  /*5020*/  UMOV UR57, UR7 ;  /* 0x0000000700397c82 */ /* 0x008fcc0008000000 */
.L_x_99:
[----:B------:R-:W-:Y:S04]  /*5030*/  SHF.L.U32 R3, R9, 0x1f, RZ ;  /* 0x0000001f09037819 */ /* 0x000fe800000006ff */
[----:B------:R-:W1:Y:S02]  /*5040*/  SYNCS.PHASECHK.TRANS64.TRYWAIT P0, [UR31+0x120], R3 ;  /* 0x00012003ff0075a7 */ /* 0x000e64000800111f */
[----:B-12---:R-:W-:Y:S05]  /*5050*/  @!P0 BRA `(.L_x_89) ;  /* 0x0000005400f08947 */ /* 0x006fea0003800000 */
.L_x_196:
[----:B------:R-:W2:Y:S01]  /*5060*/  LDS.128 R4, [UR31+0x160] ;  /* 0x0001601fff047984 */ /* 0x000ea20008000c00 */
[----:B------:R-:W-:Y:S01]  /*5070*/  @!PT LDS RZ, [RZ] ;  /* 0x00000000fffff984 */ /* 0x000fe20000000800 */
[----:B------:R-:W-:Y:S01]  /*5080*/  @!PT LDS RZ, [RZ] ;  /* 0x00000000fffff984 */ /* 0x000fe20000000800 */
[----:B------:R-:W-:Y:S01]  /*5090*/  @!PT LDS RZ, [RZ] ;  /* 0x00000000fffff984 */ /* 0x000fe20000000800 */
[----:B------:R-:W-:Y:S01]  /*50a0*/  @!PT LDS RZ, [RZ] ;  /* 0x00000000fffff984 */ /* 0x000fe20000000800 */
[----:B------:R3:W-:Y:S06]  /*50b0*/  MEMBAR.ALL.CTA ;  /* 0x0000000000007992 */ /* 0x0007ec0000008000 */
[----:B---3--:R-:W3:Y:S02]  /*50c0*/  FENCE.VIEW.ASYNC.S ;  /* 0x00000000000073c6 */ /* 0x008ee40000000000 */
[----:B---3--:R-:W-:Y:S01]  /*50d0*/  SYNCS.ARRIVE.TRANS64.RED.A1T0 RZ, [UR60], RZ ;  /* 0x000000ffffff79a7 */ /* 0x008fe2000810043c */
[----:B--2---:R-:W-:Y:S11]  /*50e0*/  LOP3.LUT P0, RZ, R6, 0x1, RZ, 0xc0, !PT ;  /* 0x0000000106ff7812 */ /* 0x004ff6000780c0ff */
[----:B------:R-:W-:Y:S02]  /*50f0*/  @!UPT UIADD3 URZ, UPT, UPT, URZ, URZ, URZ ;  /* 0x000000fffffff290 */ /* 0x000fe4000fffe0ff */
[----:B------:R-:W-:Y:S01]  /*5100*/  VOTEU.ANY UP0, P0 ;  /* 0x0000000000ff7886 */ /* 0x000fe20000000100 */
[----:B------:R-:W-:Y:S11]  /*5110*/  PLOP3.LUT P0, PT, PT, PT, UP0, 0x80, 0x8 ;  /* 0x000000000008781c */ /* 0x000ff60003f0f008 */
[----:B------:R-:W-:Y:S02]  /*5120*/  @!UPT UIADD3 URZ, UPT, UPT, URZ, URZ, URZ ;  /* 0x000000fffffff290 */ /* 0x000fe4000fffe0ff */
[----:B-1----:R-:W-:Y:S02]  /*5130*/  @P0 MOV R3, R4 ;  /* 0x0000000400030202 */ /* 0x002fe40000000f00 */
[----:B------:R-:W-:Y:S02]  /*5140*/  @P0 LOP3.LUT R0, R5, 0xffff, RZ, 0xc0, !PT ;  /* 0x0000ffff05000812 */ /* 0x000fe400078ec0ff */
[----:B------:R-:W-:Y:S02]  /*5150*/  @P0 R2UR UR5, R3 ;  /* 0x00000000030502ca */ /* 0x000fe400000e0000 */
[----:B------:R-:W-:Y:S11]  /*5160*/  @P0 R2UR UR4, R0 ;  /* 0x00000000000402ca */ /* 0x000ff600000e0000 */
[----:B------:R-:W-:Y:S02]  /*5170*/  @UP0 UMOV UR15, UR5 ;  /* 0x00000005000f0c82 */ /* 0x000fe40008000000 */
[----:B------:R-:W-:Y:S01]  /*5180*/  @UP0 UMOV UR14, UR4 ;  /* 0x00000004000e0c82 */ /* 0x000fe20008000000 */
[----:B------:R-:W-:Y:S09]  /*5190*/  UISETP.GE.AND UP0, UPT, UR39, 0x1, UPT ;  /* 0x000000012700788c */ /* 0x000ff2000bf06270 */
[----:B------:R-:W-:Y:S05]  /*51a0*/  BRA.U !UP0, `(.L_x_90) ;  /* 0x0000000108c07547 */ /* 0x000fea000b800000 */
[----:B------:R-:W-:Y:S02]  /*51b0*/  UIMAD.WIDE.U32 UR8, UR14, UR55, URZ ;  /* 0x000000370e0872a5 */ /* 0x000fe4000f8e00ff */
[----:B------:R-:W-:Y:S02]  /*51c0*/  UP2UR UR18, UPR, URZ, 0x4 ;  /* 0x00000004ff127883 */ /* 0x000fe40008000000 */
[----:B------:R-:W-:Y:S02]  /*51d0*/  UISETP.NE.AND UP2, UPT, UR54, 0x1, UPT ;  /* 0x000000013600788c */ /* 0x000fe4000bf45270 */
[----:B------:R-:W-:Y:S02]  /*51e0*/  UIMAD.WIDE.U32 UR10, UR15, UR52, URZ ;  /* 0x000000340f0a72a5 */ /* 0x000fe4000f8e00ff */
[----:B------:R-:W-:Y:S02]  /*51f0*/  USEL UR4, UR50, UR58, !UP2 ;  /* 0x0000003a32047287 */ /* 0x000fe4000d000000 */
[----:B------:R-:W-:Y:S02]  /*5200*/  UISETP.NE.AND UP0, UPT, UR30, 0x1, UPT ;  /* 0x000000011e00788c */ /* 0x000fe4000bf05270 */
[----:B------:R-:W-:Y:S02]  /*5210*/  UP2UR UR20, UPR, URZ, 0x2 ;  /* 0x00000002ff147883 */ /* 0x000fe40008000000 */
[----:B------:R-:W-:Y:S02]  /*5220*/  UISETP.NE.AND UP1, UPT, UR39, 0x1, UPT ;  /* 0x000000012700788c */ /* 0x000fe4000bf25270 */
[----:B------:R-:W-:Y:S02]  /*5230*/  UIMAD.WIDE.U32 UR12, UR4, UR22, URZ ;  /* 0x00000016040c72a5 */ /* 0x000fe4000f8e00ff */
[----:B------:R-:W-:Y:S01]  /*5240*/  USEL UR7, UR56, UR59, !UP0 ;  /* 0x0000003b38077287 */ /* 0x000fe2000c000000 */
[----:B------:R-:W-:Y:S02]  /*5250*/  UMOV UR5, UR9 ;  /* 0x0000000900057c82 */ /* 0x000fe40008000000 */
[----:B------:R-:W-:Y:S02]  /*5260*/  USHF.R.U32.HI UR6, URZ, UR67, UR5 ;  /* 0x00000043ff067299 */ /* 0x000fe40008011605 */
[----:B------:R-:W-:Y:S02]  /*5270*/  UIMAD.WIDE.U32 UR16, UR7, UR22, URZ ;  /* 0x00000016071072a5 */ /* 0x000fe4000f8e00ff */
[----:B------:R-:W-:Y:S02]  /*5280*/  USEL UR6, UR14, UR6, !UP2 ;  /* 0x000000060e067287 */ /* 0x000fe4000d000000 */
[----:B------:R-:W-:Y:S01]  /*5290*/  UISETP.NE.AND UP2, UPT, UR18, URZ, UPT ;  /* 0x000000ff1200728c */ /* 0x000fe2000bf45270 */
[----:B------:R-:W-:Y:S01]  /*52a0*/  UMOV UR5, UR11 ;  /* 0x0000000b00057c82 */ /* 0x000fe20008000000 */
[----:B------:R-:W-:Y:S02]  /*52b0*/  UIMAD.WIDE.U32 UR10, UR6, UR22, URZ ;  /* 0x00000016060a72a5 */ /* 0x000fe4000f8e00ff */
[----:B------:R-:W-:Y:S03]  /*52c0*/  USHF.R.U32.HI UR8, URZ, UR53, UR5 ;  /* 0x00000035ff087299 */ /* 0x000fe60008011605 */
[----:B------:R-:W-:Y:S02]  /*52d0*/  UMOV UR5, UR13 ;  /* 0x0000000d00057c82 */ /* 0x000fe40008000000 */
[----:B------:R-:W-:Y:S03]  /*52e0*/  @UP1 USHF.R.U32.HI UR4, URZ, UR23, UR5 ;  /* 0x00000017ff041299 */ /* 0x000fe60008011605 */
[----:B------:R-:W-:Y:S01]  /*52f0*/  UMOV UR5, UR17 ;  /* 0x0000001100057c82 */ /* 0x000fe20008000000 */
[----:B------:R-:W-:Y:S02]  /*5300*/  UIMAD UR4, UR39, UR4, URZ ;  /* 0x00000004270472a4 */ /* 0x000fe4000f8e02ff */
[----:B------:R-:W-:Y:S02]  /*5310*/  @UP1 USHF.R.U32.HI UR7, URZ, UR23, UR5 ;  /* 0x00000017ff071299 */ /* 0x000fe40008011605 */
[----:B------:R-:W-:Y:S02]  /*5320*/  USEL UR5, UR15, UR8, !UP0 ;  /* 0x000000080f057287 */ /* 0x000fe4000c000000 */
[----:B------:R-:W-:Y:S02]  /*5330*/  UIMAD UR8, UR39, UR7, URZ ;  /* 0x00000007270872a4 */ /* 0x000fe4000f8e02ff */
[----:B------:R-:W-:Y:S03]  /*5340*/  UISETP.GE.AND UP0, UPT, UR6, UR4, UPT ;  /* 0x000000040600728c */ /* 0x000fe6000bf06270 */
[----:B------:R-:W-:Y:S01]  /*5350*/  UMOV UR4, UR11 ;  /* 0x0000000b00047c82 */ /* 0x000fe20008000000 */
[----:B------:R-:W-:Y:S02]  /*5360*/  UISETP.GE.OR UP0, UPT, UR5, UR8, UP0 ;  /* 0x000000080500728c */ /* 0x000fe40008706670 */
[----:B------:R-:W-:Y:S02]  /*5370*/  USHF.R.U32.HI UR4, URZ, UR23, UR4 ;  /* 0x00000017ff047299 */ /* 0x000fe40008011604 */
[----:B------:R-:W-:Y:S02]  /*5380*/  UIMAD.WIDE.U32 UR8, UR5, UR22, URZ ;  /* 0x00000016050872a5 */ /* 0x000fe4000f8e00ff */
[----:B------:R-:W-:Y:S04]  /*5390*/  USEL UR10, UR6, UR4, !UP1 ;  /* 0x00000004060a7287 */ /* 0x000fe8000c800000 */
[----:B------:R-:W-:Y:S01]  /*53a0*/  UIADD3 UR11, UPT, UPT, -UR10, URZ, URZ ;  /* 0x000000ff0a0b7290 */ /* 0x000fe2000fffe1ff */
[----:B------:R-:W-:Y:S02]  /*53b0*/  @!UP0 UMOV UR4, UR9 ;  /* 0x0000000900048c82 */ /* 0x000fe40008000000 */
[----:B------:R-:W-:Y:S02]  /*53c0*/  @!UP0 USHF.R.U32.HI UR4, URZ, UR23, UR4 ;  /* 0x00000017ff048299 */ /* 0x000fe40008011604 */
[----:B------:R-:W-:Y:S02]  /*53d0*/  UIMAD UR8, UR39, UR11, UR6 ;  /* 0x0000000b270872a4 */ /* 0x000fe4000f8e0206 */
[----:B------:R-:W-:Y:S02]  /*53e0*/  @!UP0 USEL UR4, UR5, UR4, !UP1 ;  /* 0x0000000405048287 */ /* 0x000fe4000c800000 */
[----:B------:R-:W-:Y:S02]  /*53f0*/  UISETP.NE.AND UP1, UPT, UR20, URZ, UPT ;  /* 0x000000ff1400728c */ /* 0x000fe4000bf25270 */
[----:B------:R-:W-:Y:S02]  /*5400*/  @!UP0 UIMAD UR7, UR7, UR8, UR4 ;  /* 0x00000008070782a4 */ /* 0x000fe4000f8e0204 */
[----:B------:R-:W-:Y:S02]  /*5410*/  @!UP0 UIADD3 UR9, UPT, UPT, UR10, -UR4, URZ ;  /* 0x800000040a098290 */ /* 0x000fe4000fffe0ff */
[----:B------:R-:W-:Y:S02]  /*5420*/  UIADD3 UR8, UPT, UPT, -UR6, URZ, URZ ;  /* 0x000000ff06087290 */ /* 0x000fe4000fffe1ff */
[----:B------:R-:W-:Y:S02]  /*5430*/  UIADD3 UR4, UPT, UPT, -UR5, URZ, URZ ;  /* 0x000000ff05047290 */ /* 0x000fe4000fffe1ff */
[----:B------:R-:W-:Y:S03]  /*5440*/  @!UP0 UIMAD UR6, UR9, UR39, UR5 ;  /* 0x00000027090682a4 */ /* 0x000fe6000f8e0205 */
[----:B------:R-:W-:Y:S01]  /*5450*/  @!UP0 UMOV UR5, UR7 ;  /* 0x0000000700058c82 */ /* 0x000fe20008000000 */
[----:B------:R-:W-:Y:S02]  /*5460*/  UIMAD UR7, UR30, UR4, UR15 ;  /* 0x000000041e0772a4 */ /* 0x000fe4000f8e020f */
[----:B------:R-:W-:Y:S02]  /*5470*/  UIMAD UR4, UR54, UR8, UR14 ;  /* 0x00000008360472a4 */ /* 0x000fe4000f8e020e */
[----:B------:R-:W-:Y:S02]  /*5480*/  UIMAD UR15, UR5, UR30, UR7 ;  /* 0x0000001e050f72a4 */ /* 0x000fe4000f8e0207 */
[----:B------:R-:W-:Y:S11]  /*5490*/  UIMAD UR14, UR6, UR54, UR4 ;  /* 0x00000036060e72a4 */ /* 0x000ff6000f8e0204 */
[----:B------:R-:W-:Y:S01]  /*54a0*/  @!UPT UIADD3 URZ, UPT, UPT, URZ, URZ, URZ ;  /* 0x000000fffffff290 */ /* 0x000fe2000fffe0ff */
.L_x_90:
[----:B------:R-:W1:Y:S01]  /*54b0*/  @!UP3 LDCU.128 UR8, c[0x0][0xb10] ;  /* 0x00016200ff08b7ac */ /* 0x000e620008000c00 */
[----:B------:R-:W-:Y:S04]  /*54c0*/  MOV R0, UR19 ;  /* 0x0000001300007c02 */ /* 0x000fe80008000f00 */
[----:B------:R-:W-:Y:S01]  /*54d0*/  IABS R0, R0 ;  /* 0x0000000000007213 */ /* 0x000fe20000000000 */
[----:B------:R-:W2:Y:S01]  /*54e0*/  @!UP3 LDCU UR5, c[0x0][0xb0c] ;  /* 0x00016180ff05b7ac */ /* 0x000ea20008000800 */
[----:B------:R-:W3:Y:S01]  /*54f0*/  @!UP3 LDCU UR4, c[0x0][0xb20] ;  /* 0x00016400ff04b7ac */ /* 0x000ee20008000800 */
[----:B-1----:R-:W-:Y:S04]  /*5500*/  UIMAD.WIDE.U32 UR6, UR15, UR8, URZ ;  /* 0x000000080f0672a5 */ /* 0x002fe8000f8e00ff */
[----:B------:R-:W-:Y:S02]  /*5510*/  @!UP3 USHF.R.U32.HI UR7, URZ, UR9, UR7 ;  /* 0x00000009ff07b299 */ /* 0x000fe40008011607 */
[----:B------:R-:W-:Y:S02]  /*5520*/  UIMAD.WIDE.U32 UR8, UR14, UR11, URZ ;  /* 0x0000000b0e0872a5 */ /* 0x000fe4000f8e00ff */
[----:B--2---:R-:W-:Y:S04]  /*5530*/  @!UP3 UISETP.NE.AND UP0, UPT, UR5, 0x1, UPT ;  /* 0x000000010500b88c */ /* 0x004fe8000bf05270 */
[----:B------:R-:W-:Y:S02]  /*5540*/  @!UP3 USEL UR7, UR15, UR7, !UP0 ;  /* 0x000000070f07b287 */ /* 0x000fe4000c000000 */
[----:B------:R-:W-:Y:S01]  /*5550*/  @!UP3 UISETP.NE.AND UP0, UPT, UR10, 0x1, UPT ;  /* 0x000000010a00b88c */ /* 0x000fe2000bf05270 */
[----:B------:R-:W-:Y:S02]  /*5560*/  @!UP3 UMOV UR6, UR9 ;  /* 0x000000090006bc82 */ /* 0x000fe40008000000 */
[----:B---3--:R-:W-:Y:S04]  /*5570*/  @!UP3 USHF.R.U32.HI UR6, URZ, UR4, UR6 ;  /* 0x00000004ff06b299 */ /* 0x008fe80008011606 */
[----:B------:R-:W-:Y:S04]  /*5580*/  @!UP3 USEL UR6, UR14, UR6, !UP0 ;  /* 0x000000060e06b287 */ /* 0x000fe8000c000000 */
[----:B------:R-:W-:Y:S02]  /*5590*/  @!UP3 UIADD3 UR4, UPT, UPT, -UR7, UR6, URZ ;  /* 0x000000060704b290 */ /* 0x000fe4000fffe1ff */
[----:B------:R-:W-:Y:S02]  /*55a0*/  @!UP3 UIADD3 UR6, UPT, UPT, UR7, -UR6, URZ ;  /* 0x800000060706b290 */ /* 0x000fe4000fffe0ff */
[----:B------:R-:W-:Y:S02]  /*55b0*/  @!UP3 UIMAD UR15, UR4, UR5, UR15 ;  /* 0x00000005040fb2a4 */ /* 0x000fe4000f8e020f */
[----:B------:R-:W-:Y:S01]  /*55c0*/  @!UP3 UIMAD UR14, UR6, UR10, UR14 ;  /* 0x0000000a060eb2a4 */ /* 0x000fe2000f8e020e */
[----:B------:R-:W-:Y:S11]  /*55d0*/  BRA.U UP2, `(.L_x_91) ;  /* 0x0000000102107547 */ /* 0x000ff6000b800000 */
[----:B------:R-:W-:Y:S04]  /*55e0*/  MOV R8, UR66 ;  /* 0x0000004200087c02 */ /* 0x000fe80008000f00 */
[----:B------:R-:W-:Y:S04]  /*55f0*/  SHF.L.U32 R8, R8, 0x1f, RZ ;  /* 0x0000001f08087819 */ /* 0x000fe800000006ff */
[----:B------:R-:W1:Y:S02]  /*5600*/  SYNCS.PHASECHK.TRANS64.TRYWAIT P1, [UR31+0x118], R8 ;  /* 0x00011808ff0075a7 */ /* 0x000e64000802111f */
[----:B-1----:R-:W-:Y:S05]  /*5610*/  @!P1 BRA `(.L_x_92) ;  /* 0x0000005000989947 */ /* 0x002fea0003800000 */
.L_x_91:
[----:B------:R-:W-:Y:S01]  /*5620*/  UISETP.NE.AND UP2, UPT, UR47, URZ, UPT ;  /* 0x000000ff2f00728c */ /* 0x000fe2000bf45270 */
[----:B------:R-:W-:Y:S01]  /*5630*/  R2UR UR4, R0 ;  /* 0x00000000000472ca */ /* 0x000fe200000e0000 */
[----:B------:R-:W-:Y:S01]  /*5640*/  USHF.L.U32 UR43, UR21, 0x6, URZ ;  /* 0x00000006152b7899 */ /* 0x000fe200080006ff */
[----:B-1----:R-:W-:Y:S05]  /*5650*/  IMAD.U32 R8, RZ, RZ, UR47 ;  /* 0x0000002fff087e24 */ /* 0x002fea000f8e00ff */
[----:B------:R-:W-:Y:S04]  /*5660*/  IABS R8, R8 ;  /* 0x0000000800087213 */ /* 0x000fe80000000000 */
[----:B------:R-:W1:Y:S02]  /*5670*/  I2F.RP R12, R8 ;  /* 0x00000008000c7306 */ /* 0x000e640000209400 */
[----:B------:R-:W-:Y:S07]  /*5680*/  UIMAD.WIDE.U32 UR6, UR57, UR4, URZ ;  /* 0x00000004390672a5 */ /* 0x000fee000f8e00ff */
[----:B------:R-:W-:Y:S02]  /*5690*/  UMOV UR44, UR7 ;  /* 0x00000007002c7c82 */ /* 0x000fe40008000000 */
[----:B------:R-:W-:Y:S04]  /*56a0*/  UIMAD UR4, UR44, UR61, UR4 ;  /* 0x0000003d2c0472a4 */ /* 0x000fe8000f8e0204 */
[----:B------:R-:W-:Y:S01]  /*56b0*/  UISETP.GT.U32.AND UP0, UPT, UR38, UR4, UPT ;  /* 0x000000042600728c */ /* 0x000fe2000bf04070 */
[----:B-1----:R-:W1:Y:S10]  /*56c0*/  MUFU.RCP R12, R12 ;  /* 0x0000000c000c7308 */ /* 0x002e740000001000 */
[----:B------:R-:W-:Y:S02]  /*56d0*/  @!UP0 UIADD3 UR4, UPT, UPT, UR4, -UR38, URZ ;  /* 0x8000002604048290 */ /* 0x000fe4000fffe0ff */
[----:B------:R-:W-:Y:S02]  /*56e0*/  @!UP0 UIADD3 UR44, UPT, UPT, UR44, 0x1, URZ ;  /* 0x000000012c2c8890 */ /* 0x000fe4000fffe0ff */
[----:B------:R-:W-:Y:S02]  /*56f0*/  UISETP.GE.U32.AND UP0, UPT, UR4, UR38, UPT ;  /* 0x000000260400728c */ /* 0x000fe4000bf06070 */
[----:B------:R-:W-:Y:S01]  /*5700*/  ULOP3.LUT UR4, UR19, UR46, URZ, 0x3c, !UPT ;  /* 0x0000002e13047292 */ /* 0x000fe2000f8e3cff */
[----:B-1----:R-:W-:Y:S04]  /*5710*/  VIADD R12, R12, 0xffffffe ;  /* 0x0ffffffe0c0c7836 */ /* 0x002fe80000000000 */
[----:B------:R-:W1:Y:S04]  /*5720*/  F2I.FTZ.U32.TRUNC.NTZ R13, R12 ;  /* 0x0000000c000d7305 */ /* 0x000e68000021f000 */
[----:B------:R-:W-:Y:S02]  /*5730*/  @UP0 UIADD3 UR44, UPT, UPT, UR44, 0x1, URZ ;  /* 0x000000012c2c0890 */ /* 0x000fe4000fffe0ff */
[----:B------:R-:W-:Y:S01]  /*5740*/  UISETP.GE.AND UP0, UPT, UR4, URZ, UPT ;  /* 0x000000ff0400728c */ /* 0x000fe2000bf06270 */
[--C-:B-1----:R-:W-:Y:S10]  /*5750*/  IMAD.MOV R3, RZ, RZ, -R13.reuse ;  /* 0x000000ffff037224 */ /* 0x102ff400078e0a0d */
[----:B------:R-:W-:Y:S01]  /*5760*/  @!UP0 UIADD3 UR44, UPT, UPT, -UR44, URZ, URZ ;  /* 0x000000ff2c2c8290 */ /* 0x000fe2000fffe1ff */
[----:B------:R-:W-:Y:S01]  /*5770*/  IMAD.MOV.U32 R12, RZ, RZ, RZ ;  /* 0x000000ffff0c7224 */ /* 0x000fe200078e00ff */
[----:B------:R-:W-:Y:S01]  /*5780*/  @!UP5 ULOP3.LUT UR44, URZ, UR46, URZ, 0x33, !UPT ;  /* 0x0000002eff2cd292 */ /* 0x000fe2000f8e33ff */
[----:B------:R-:W-:Y:S03]  /*5790*/  IMAD R3, R3, R8, RZ ;  /* 0x0000000803037224 */ /* 0x000fe600078e02ff */
[----:B------:R-:W-:Y:S01]  /*57a0*/  ULOP3.LUT UR4, UR44, UR47, URZ, 0x3c, !UPT ;  /* 0x0000002f2c047292 */ /* 0x000fe2000f8e3cff */
[----:B------:R-:W-:Y:S01]  /*57b0*/  IMAD.HI.U32 R13, R13, R3, R12 ;  /* 0x000000030d0d7227 */ /* 0x000fe200078e000c */
[----:B------:R-:W-:Y:S02]  /*57c0*/  MOV R0, UR44 ;  /* 0x0000002c00007c02 */ /* 0x000fe40008000f00 */
[----:B------:R-:W-:Y:S02]  /*57d0*/  UISETP.GE.AND UP0, UPT, UR4, URZ, UPT ;  /* 0x000000ff0400728c */ /* 0x000fe4000bf06270 */
[----:B------:R-:W-:Y:S01]  /*57e0*/  IABS R0, R0 ;  /* 0x0000000000007213 */ /* 0x000fe20000000000 */
[----:B------:R-:W-:Y:S04]  /*57f0*/  UIADD3 UR4, UPT, UPT, -UR44, URZ, URZ ;  /* 0x000000ff2c047290 */ /* 0x000fe8000fffe1ff */
[----:B------:R-:W-:Y:S01]  /*5800*/  IMAD.HI.U32 R13, R13, R0, RZ ;  /* 0x000000000d0d7227 */ /* 0x000fe200078e00ff */
[----:B------:R-:W-:Y:S03]  /*5810*/  UIMAD UR4, UR46, UR4, UR19 ;  /* 0x000000042e0472a4 */ /* 0x000fe6000f8e0213 */
[----:B------:R-:W-:Y:S01]  /*5820*/  IMAD.MOV R3, RZ, RZ, -R13 ;  /* 0x000000ffff037224 */ /* 0x000fe200078e0a0d */
[----:B------:R-:W-:Y:S03]  /*5830*/  USHF.L.U32 UR42, UR4, 0x7, URZ ;  /* 0x00000007042a7899 */ /* 0x000fe600080006ff */
[C---:B------:R-:W-:Y:S05]  /*5840*/  IMAD R0, R8.reuse, R3, R0 ;  /* 0x0000000308007224 */ /* 0x040fea00078e0200 */
[----:B------:R-:W-:Y:S11]  /*5850*/  ISETP.GT.U32.AND P1, PT, R8, R0, PT ;  /* 0x000000000800720c */ /* 0x000ff60003f24070 */
[----:B------:R-:W-:Y:S02]  /*5860*/  @!UPT UIADD3 URZ, UPT, UPT, URZ, URZ, URZ ;  /* 0x000000fffffff290 */ /* 0x000fe4000fffe0ff */
[-C--:B------:R-:W-:Y:S01]  /*5870*/  @!P1 IADD3 R0, PT, PT, R0, -R8.reuse, RZ ;  /* 0x8000000800009210 */ /* 0x080fe20007ffe0ff */
[----:B------:R-:W-:Y:S01]  /*5880*/  @!P1 VIADD R13, R13, 0x1 ;  /* 0x000000010d0d9836 */ /* 0x000fe20000000000 */
[----:B------:R-:W-:Y:S02]  /*5890*/  ISETP.NE.U32.AND P1, PT, RZ, UR48, PT ;  /* 0x00000030ff007c0c */ /* 0x000fe4000bf25070 */
[----:B------:R-:W-:Y:S02]  /*58a0*/  ISETP.GE.U32.AND P2, PT, R0, R8, PT ;  /* 0x000000080000720c */ /* 0x000fe40003f46070 */
[----:B------:R-:W-:Y:S02]  /*58b0*/  ISETP.NE.AND.EX P1, PT, RZ, UR49, PT, P1 ;  /* 0x00000031ff007c0c */ /* 0x000fe4000bf25310 */
[----:B------:R-:W-:Y:S09]  /*58c0*/  SHF.L.U32 R8, R10, 0x1f, RZ ;  /* 0x0000001f0a087819 */ /* 0x000ff200000006ff */
[----:B------:R-:W-:Y:S04]  /*58d0*/  @P2 IADD3 R13, PT, PT, R13, 0x1, RZ ;  /* 0x000000010d0d2810 */ /* 0x000fe80007ffe0ff */
[----:B------:R-:W-:Y:S11]  /*58e0*/  R2UR UR45, R13 ;  /* 0x000000000d2d72ca */ /* 0x000ff600000e0000 */
[----:B------:R-:W-:Y:S02]  /*58f0*/  @!UPT UIADD3 URZ, UPT, UPT, URZ, URZ, URZ ;  /* 0x000000fffffff290 */ /* 0x000fe4000fffe0ff */
[----:B------:R-:W-:Y:S02]  /*5900*/  @!UP0 UIADD3 UR45, UPT, UPT, -UR45, URZ, URZ ;  /* 0x000000ff2d2d8290 */ /* 0x000fe4000fffe1ff */
[----:B------:R-:W-:Y:S04]  /*5910*/  @!UP2 ULOP3.LUT UR45, URZ, UR47, URZ, 0x33, !UPT ;  /* 0x0000002fff2da292 */ /* 0x000fe8000f8e33ff */
[----:B------:R-:W-:Y:S04]  /*5920*/  UIADD3 UR5, UPT, UPT, -UR45, URZ, URZ ;  /* 0x000000ff2d057290 */ /* 0x000fe8000fffe1ff */
[----:B------:R-:W-:Y:S01]  /*5930*/  UIMAD UR44, UR47, UR5, UR44 ;  /* 0x000000052f2c72a4 */ /* 0x000fe2000f8e022c */
[----:B------:R-:W-:Y:S11]  /*5940*/  BRA.U !UP4, `(.L_x_93) ;  /* 0x000000010c387547 */ /* 0x000ff6000b800000 */
[----:B------:R-:W-:Y:S01]  /*5950*/  UPLOP3.LUT UP1, UPT, UPT, UPT, UP6, 0x80, 0x8 ;  /* 0x000000000008789c */ /* 0x000fe20003f2f060 */
[----:B------:R-:W-:Y:S01]  /*5960*/  HFMA2 R0, -RZ, RZ, 0, 5.9604644775390625e-08 ;  /* 0x00000001ff007431 */ /* 0x000fe200000001ff */
[----:B------:R-:W1:Y:S01]  /*5970*/  LDCU.64 UR8, c[0x0][0x358] ;  /* 0x00006b00ff0877ac */ /* 0x000e620008000a00 */
[----:B------:R-:W-:Y:S03]  /*5980*/  IMAD.MOV.U32 R49, RZ, RZ, 0x1 ;  /* 0x00000001ff317424 */ /* 0x000fe600078e00ff */
[----:B------:R-:W-:Y:S05]  /*5990*/  PLOP3.LUT P2, PT, PT, PT, UP1, 0x80, 0x8 ;  /* 0x000000000008781c */ /* 0x000fea0003f4f018 */
[----:B------:R-:W2:Y:S01]  /*59a0*/  @UP1 LDCU.64 UR4, c[0x0][0x888] ;  /* 0x00011100ff0417ac */ /* 0x000ea20008000a00 */
[----:B------:R-:W-:Y:S07]  /*59b0*/  @UP1 UIMAD UR6, UR51, UR48, URZ ;  /* 0x00000030330612a4 */ /* 0x000fee000f8e02ff */
[----:B------:R-:W-:Y:S01]  /*59c0*/  @!P2 PRMT R49, R0, 0x7610, R49 ;  /* 0x000076100031a816 */ /* 0x000fe20000000031 */
[----:B--2---:R-:W-:Y:S06]  /*59d0*/  @UP1 UIMAD.WIDE UR4, UR6, 0x4, UR4 ;  /* 0x00000004060418a5 */ /* 0x004fec000f8e0204 */
[----:B-----5:R-:W-:Y:S01]  /*59e0*/  IMAD.U32 R26, RZ, RZ, UR4 ;  /* 0x00000004ff1a7e24 */ /* 0x020fe2000f8e00ff */
[----:B------:R-:W-:Y:S04]  /*59f0*/  MOV R27, UR5 ;  /* 0x00000005001b7c02 */ /* 0x000fe80008000f00 */
[----:B------:R-:W2:Y:S01]  /*5a00*/  @!UP1 LDCU UR4, c[0x0][0x880] ;  /* 0x00011000ff0497ac */ /* 0x000ea20008000800 */
[----:B-1----:R1:W5:Y:S02]  /*5a10*/  @P2 LDG.E R26, desc[UR8][R26.64] ;  /* 0x000000081a1a2981 */ /* 0x002364000c1e1900 */
[----:B-12---:R-:W-:Y:S07]  /*5a20*/  @!P2 IMAD.U32 R26, RZ, RZ, UR4 ;  /* 0x00000004ff1aae24 */ /* 0x006fee000f8e00ff */
.L_x_93:
[----:B-----5:R-:W-:Y:S01]  /*5a30*/  @!P1 FSETP.EQ.AND P3, PT, R26, RZ, PT ;  /* 0x000000ff1a00920b */ /* 0x020fe20003f62000 */
[----:B------:R-:W-:Y:S01]  /*5a40*/  @!UPT UIADD3 URZ, UPT, UPT, URZ, URZ, URZ ;  /* 0x000000fffffff290 */ /* 0x000fe2000fffe0ff */
[----:B------:R-:W-:Y:S11]  /*5a50*/  @!P1 BRA `(.L_x_94) ;  /* 0x0000000000149947 */ /* 0x000ff60003800000 */
[----:B------:R-:W-:Y:S02]  /*5a60*/  LOP3.LUT P1, RZ, R49, 0xff, RZ, 0xc0, !PT ;  /* 0x000000ff31ff7812 */ /* 0x000fe4000782c0ff */
[----:B------:R-:W-:Y:S04]  /*5a70*/  PLOP3.LUT P3, PT, PT, PT, UP1, 0x80, 0x8 ;  /* 0x000000000008781c */ /* 0x000fe80003f6f018 */
[----:B------:R-:W-:Y:S07]  /*5a80*/  PLOP3.LUT P3, PT, P3, PT, PT, 0x8, 0x80 ;  /* 0x000000000080781c */ /* 0x000fee0001f6e170 */
[----:B------:R-:W-:Y:S11]  /*5a90*/  @P1 FSETP.EQ.AND P3, PT, R26, RZ, PT ;  /* 0x000000ff1a00120b */ /* 0x000ff60003f62000 */
[----:B------:R-:W-:Y:S02]  /*5aa0*/  @!UPT UIADD3 URZ, UPT, UPT, URZ, URZ, URZ ;  /* 0x000000fffffff290 */ /* 0x000fe4000fffe0ff */
.L_x_94:
[----:B------:R-:W1:Y:S01]  /*5ab0*/  SYNCS.PHASECHK.TRANS64.TRYWAIT P1, [UR31+0xf0], R8 ;  /* 0x0000f008ff0075a7 */ /* 0x000e62000802111f */
[----:B------:R-:W-:Y:S04]  /*5ac0*/  ELECT P2, URZ, PT ;  /* 0x0000000000ff782f */ /* 0x000fe80003840000 */
[----:B------:R-:W-:Y:S01]  /*5ad0*/  PLOP3.LUT P2, PT, P3, P2, PT, 0xf2, 0x2f ;  /* 0x00000000002f781c */ /* 0x000fe20001f45e72 */
[----:B------:R-:W-:Y:S01]  /*5ae0*/  @!UPT UIADD3 URZ, UPT, UPT, URZ, URZ, URZ ;  /* 0x000000fffffff290 */ /* 0x000fe2000fffe0ff */
[----:B-1----:R-:W-:Y:S11]  /*5af0*/  @!P1 BRA `(.L_x_95) ;  /* 0x0000004c00789947 */ /* 0x002ff60003800000 */
.L_x_199:
[----:B------:R-:W-:Y:S01]  /*5b00*/  @!P2 IADD3 R3, P1, PT, R14, 0x580, RZ ;  /* 0x000005800e03a810 */ /* 0x000fe20007f3e0ff */
[----:B------:R-:W-:Y:S01]  /*5b10*/  VOTEU.ALL UP0, P2 ;  /* 0x0000000000ff7886 */ /* 0x000fe20001000000 */
[----:B------:R-:W-:Y:S01]  /*5b20*/  UMOV UR6, 0x0 ;  /* 0x0000000000067882 */ /* 0x000fe20000000000 */
[----:B------:R-:W-:Y:S01]  /*5b30*/  UMOV UR7, 0x10000000 ;  /* 0x1000000000077882 */ /* 0x000fe20000000000 */
[----:B------:R-:W-:Y:S01]  /*5b40*/  @!P2 R2UR UR5, R3 ;  /* 0x000000000305a2ca */ /* 0x000fe200000e0000 */
[----:B-1----:R-:W-:Y:S01]  /*5b50*/  @!P2 IMAD.X R0, RZ, RZ, R15, P1 ;  /* 0x000000ffff00a224 */ /* 0x002fe200008e060f */
[----:B------:R-:W-:Y:S02]  /*5b60*/  @!UP0 UIADD3 UR40, UPT, UPT, UR31, 0x200, URZ ;  /* 0x000002001f288890 */ /* 0x000fe4000fffe0ff */
[----:B------:R-:W-:Y:S02]  /*5b70*/  @!UP0 UIADD3 UR10, UPT, UPT, UR42, 0x40, URZ ;  /* 0x000000402a0a8890 */ /* 0x000fe4000fffe0ff */
[----:B------:R-:W-:Y:S01]  /*5b80*/  @!P2 R2UR UR4, R0 ;  /* 0x000000000004a2ca */ /* 0x000fe200000e0000 */
[----:B------:R-:W-:Y:S01]  /*5b90*/  @!UP0 UIADD3 UR8, UPT, UPT, UR31, 0xa00, URZ ;  /* 0x00000a001f088890 */ /* 0x000fe2000fffe0ff */
[----:B------:R-:W-:Y:S01]  /*5ba0*/  @!P2 IMAD.MOV.U32 R0, RZ, RZ, 0x1000 ;  /* 0x00001000ff00a424 */ /* 0x000fe200078e00ff */
[----:B------:R-:W-:Y:S01]  /*5bb0*/  VOTEU.ALL UP0, P2 ;  /* 0x0000000000ff7886 */ /* 0x000fe20001000000 */
[----:B------:R-:W-:Y:S01]  /*5bc0*/  UMOV UR9, UR41 ;  /* 0x0000002900097c82 */ /* 0x000fe20008000000 */
[----:B------:R-:W-:Y:S01]  /*5bd0*/  UMOV UR11, UR43 ;  /* 0x0000002b000b7c82 */ /* 0x000fe20008000000 */
[----:B------:R-:W-:Y:S01]  /*5be0*/  UMOV UR12, UR44 ;  /* 0x0000002c000c7c82 */ /* 0x000fe20008000000 */
[----:B------:R-:W-:Y:S01]  /*5bf0*/  IMAD.U32 R12, RZ, RZ, UR5 ;  /* 0x00000005ff0c7e24 */ /* 0x000fe2000f8e00ff */
[----:B------:R-:W-:Y:S05]  /*5c00*/  UMOV UR13, UR45 ;  /* 0x0000002d000d7c82 */ /* 0x000fea0008000000 */
[----:B------:R-:W-:Y:S01]  /*5c10*/  IMAD.U32 R13, RZ, RZ, UR4 ;  /* 0x00000004ff0d7e24 */ /* 0x000fe2000f8e00ff */
[----:B------:R-:W-:Y:S04]  /*5c20*/  @!P2 R2UR UR4, R12 ;  /* 0x000000000c04a2ca */ /* 0x000fe800000e0000 */
[----:B------:R-:W-:Y:S11]  /*5c30*/  @!P2 R2UR UR5, R13 ;  /* 0x000000000d05a2ca */ /* 0x000ff600000e0000 */
[----:B------:R-:W-:Y:S02]  /*5c40*/  @!UPT UIADD3 URZ, UPT, UPT, URZ, URZ, URZ ;  /* 0x000000fffffff290 */ /* 0x000fe4000fffe0ff */
[----:B------:R1:W-:Y:S01]  /*5c50*/  @!UP0 UTMALDG.4D [UR40], [UR4], desc[UR6] ;  /* 0x00000628040085b4 */ /* 0x0003e20008019000 */
[----:B------:R-:W-:Y:S05]  /*5c60*/  VOTEU.ALL UP0, P2 ;  /* 0x0000000000ff7886 */ /* 0x000fea0001000000 */
[----:B------:R1:W-:Y:S01]  /*5c70*/  @!UP0 UTMALDG.4D [UR8], [UR4], desc[UR6] ;  /* 0x00000608040085b4 */ /* 0x0003e20008019000 */
[----:B------:R1:W-:Y:S01]  /*5c80*/  @!P2 SYNCS.ARRIVE.TRANS64.RED.A0TR RZ, [UR31+0xd0], R0 ;  /* 0x0000d000ffffa9a7 */ /* 0x0003e2000830041f */
[----:B------:R-:W-:Y:S01]  /*5c90*/  SYNCS.ARRIVE.TRANS64.RED.A1T0 RZ, [UR65], RZ ;  /* 0x000000ffffff79a7 */ /* 0x000fe20008100441 */
[----:B------:R-:W2:Y:S02]  /*5ca0*/  SYNCS.PHASECHK.TRANS64.TRYWAIT P1, [UR31+0xf8], R8 ;  /* 0x0000f808ff0075a7 */ /* 0x000ea4000802111f */
[----:B-12---:R-:W-:Y:S05]  /*5cb0*/  @!P1 BRA `(.L_x_96) ;  /* 0x0000004c00209947 */ /* 0x006fea0003800000 */
.L_x_201:
        /* <DEDUP_REMOVED lines=11> */
[----:B------:R-:W-:Y:S01]  /*5d70*/  @!UP0 UIADD3 UR8, UPT, UPT, UR31, 0x1a00, URZ ;  /* 0x00001a001f088890 */ /* 0x000fe2000fffe0ff */
[----:B------:R-:W-:Y:S01]  /*5d80*/  VOTEU.ALL UP0, P2 ;  /* 0x0000000000ff7886 */ /* 0x000fe20001000000 */
[----:B------:R-:W-:Y:S02]  /*5d90*/  UMOV UR35, UR43 ;  /* 0x0000002b00237c82 */ /* 0x000fe40008000000 */
[----:B------:R-:W-:Y:S01]  /*5da0*/  IMAD.U32 R12, RZ, RZ, UR5 ;  /* 0x00000005ff0c7e24 */ /* 0x000fe2000f8e00ff */
[----:B------:R-:W-:Y:S01]  /*5db0*/  UMOV UR36, UR44 ;  /* 0x0000002c00247c82 */ /* 0x000fe20008000000 */
[----:B------:R-:W-:Y:S01]  /*5dc0*/  UMOV UR37, UR45 ;  /* 0x0000002d00257c82 */ /* 0x000fe20008000000 */
[----:B------:R-:W-:Y:S01]  /*5dd0*/  UMOV UR9, UR33 ;  /* 0x0000002100097c82 */ /* 0x000fe20008000000 */
[----:B------:R-:W-:Y:S01]  /*5de0*/  UMOV UR11, UR43 ;  /* 0x0000002b000b7c82 */ /* 0x000fe20008000000 */
[----:B------:R-:W-:Y:S01]  /*5df0*/  UMOV UR12, UR44 ;  /* 0x0000002c000c7c82 */ /* 0x000fe20008000000 */
[----:B------:R-:W-:Y:S01]  /*5e00*/  IMAD.U32 R13, RZ, RZ, UR4 ;  /* 0x00000004ff0d7e24 */ /* 0x000fe2000f8e00ff */
[----:B------:R-:W-:Y:S01]  /*5e10*/  @!P2 R2UR UR4, R12 ;  /* 0x000000000c04a2ca */ /* 0x000fe200000e0000 */
[----:B------:R-:W-:Y:S03]  /*5e20*/  UMOV UR13, UR45 ;  /* 0x0000002d000d7c82 */ /* 0x000fe60008000000 */
        /* <DEDUP_REMOVED lines=9> */
.L_x_203:
        /* <DEDUP_REMOVED lines=30> */
[----:B--2---:R-:W-:Y:S01]  /*60a0*/  @P0 SHF.R.U32.HI R0, RZ, 0x10, R5 ;  /* 0x00000010ff000819 */ /* 0x004fe20000011605 */
[----:B------:R-:W2:Y:S03]  /*60b0*/  SYNCS.PHASECHK.TRANS64.TRYWAIT P1, [UR31+0x108], R8 ;  /* 0x00010808ff0075a7 */ /* 0x000ea6000802111f */
[----:B------:R-:W-:Y:S01]  /*60c0*/  @P0 R2UR UR51, R0 ;  /* 0x00000000003302ca */ /* 0x000fe200000e0000 */
[----:B------:R-:W-:Y:S03]  /*60d0*/  @!UPT UIADD3 URZ, UPT, UPT, URZ, URZ, URZ ;  /* 0x000000fffffff290 */ /* 0x000fe6000fffe0ff */
[----:B-12---:R-:W-:Y:S11]  /*60e0*/  @!P1 BRA `(.L_x_98) ;  /* 0x0000004800449947 */ /* 0x006ff60003800000 */
.L_x_205:
[----:B------:R-:W-:Y:S01]  /*60f0*/  UPLOP3.LUT UP2, UPT, UPT, UPT, UPT, 0x80, 0x8 ;  /* 0x000000000008789c */ /* 0x000fe20003f4f070 */
[----:B------:R-:W-:Y:S01]  /*6100*/  @!P2 IADD3 R3, P0, PT, R14, 0x580, RZ ;  /* 0x000005800e03a810 */ /* 0x000fe20007f1e0ff */
[----:B------:R-:W-:Y:S01]  /*6110*/  UMOV UR6, 0x0 ;  /* 0x0000000000067882 */ /* 0x000fe20000000000 */
[----:B------:R-:W-:Y:S01]  /*6120*/  UMOV UR7, 0x10000000 ;  /* 0x1000000000077882 */ /* 0x000fe20000000000 */
[----:B------:R-:W-:Y:S01]  /*6130*/  UMOV UR19, UR43 ;  /* 0x0000002b00137c82 */ /* 0x000fe20008000000 */
[----:B------:R-:W-:Y:S01]  /*6140*/  @!P2 R2UR UR5, R3 ;  /* 0x000000000305a2ca */ /* 0x000fe200000e0000 */
[----:B-1----:R-:W-:Y:S01]  /*6150*/  @!P2 IMAD.X R0, RZ, RZ, R15, P0 ;  /* 0x000000ffff00a224 */ /* 0x002fe200000e060f */
[----:B------:R-:W-:Y:S01]  /*6160*/  VOTEU.ALL UP0, P2 ;  /* 0x0000000000ff7886 */ /* 0x000fe20001000000 */
[----:B------:R-:W-:Y:S01]  /*6170*/  UMOV UR20, UR44 ;  /* 0x0000002c00147c82 */ /* 0x000fe20008000000 */
[----:B------:R-:W-:Y:S01]  /*6180*/  UMOV UR21, UR45 ;  /* 0x0000002d00157c82 */ /* 0x000fe20008000000 */
[----:B------:R-:W-:Y:S01]  /*6190*/  UMOV UR11, UR43 ;  /* 0x0000002b000b7c82 */ /* 0x000fe20008000000 */
[----:B------:R-:W-:Y:S01]  /*61a0*/  @!P2 R2UR UR4, R0 ;  /* 0x000000000004a2ca */ /* 0x000fe200000e0000 */
[----:B------:R-:W-:Y:S01]  /*61b0*/  @!UP0 UIADD3 UR18, UPT, UPT, UR42, 0x30, URZ ;  /* 0x000000302a128890 */ /* 0x000fe2000fffe0ff */
[----:B------:R-:W-:Y:S01]  /*61c0*/  R2UR UR26, R51 ;  /* 0x00000000331a72ca */ /* 0x000fe200000e0000 */
[----:B------:R-:W-:Y:S01]  /*61d0*/  @!UP0 UIADD3 UR16, UPT, UPT, UR31, 0x3200, URZ ;  /* 0x000032001f108890 */ /* 0x000fe2000fffe0ff */
[----:B------:R-:W-:Y:S01]  /*61e0*/  R2UR UR24, R52 ;  /* 0x00000000341872ca */ /* 0x000fe200000e0000 */
[----:B------:R-:W-:Y:S01]  /*61f0*/  @!UP0 UIADD3 UR17, UPT, UPT, UR31, 0xe8, URZ ;  /* 0x000000e81f118890 */ /* 0x000fe2000fffe0ff */
[----:B------:R-:W-:Y:S01]  /*6200*/  LOP3.LUT P0, RZ, R6, 0x1, RZ, 0xc0, !PT ;  /* 0x0000000106ff7812 */ /* 0x000fe2000780c0ff */
[----:B------:R-:W-:Y:S01]  /*6210*/  IMAD.U32 R12, RZ, RZ, UR5 ;  /* 0x00000005ff0c7e24 */ /* 0x000fe2000f8e00ff */
[----:B------:R-:W-:Y:S01]  /*6220*/  @!UP0 UIADD3 UR10, UPT, UPT, UR42, 0x70, URZ ;  /* 0x000000702a0a8890 */ /* 0x000fe2000fffe0ff */
[----:B------:R-:W-:Y:S01]  /*6230*/  LOP3.LUT R10, R10, 0x1, RZ, 0x3c, !PT ;  /* 0x000000010a0a7812 */ /* 0x000fe200078e3cff */
[----:B------:R-:W-:Y:S01]  /*6240*/  @!UP0 UIADD3 UR8, UPT, UPT, UR31, 0x3a00, URZ ;  /* 0x00003a001f088890 */ /* 0x000fe2000fffe0ff */
[----:B------:R-:W-:Y:S01]  /*6250*/  LOP3.LUT R9, R9, 0x1, RZ, 0x3c, !PT ;  /* 0x0000000109097812 */ /* 0x000fe200078e3cff */
[----:B------:R-:W-:Y:S01]  /*6260*/  VOTEU.ALL UP0, P2 ;  /* 0x0000000000ff7886 */ /* 0x000fe20001000000 */
[----:B------:R-:W-:Y:S01]  /*6270*/  IMAD.U32 R13, RZ, RZ, UR4 ;  /* 0x00000004ff0d7e24 */ /* 0x000fe2000f8e00ff */
[----:B------:R-:W-:Y:S01]  /*6280*/  @!P2 R2UR UR4, R12 ;  /* 0x000000000c04a2ca */ /* 0x000fe200000e0000 */
[----:B------:R-:W-:Y:S01]  /*6290*/  UMOV UR12, UR44 ;  /* 0x0000002c000c7c82 */ /* 0x000fe20008000000 */
[----:B------:R-:W-:Y:S01]  /*62a0*/  UMOV UR13, UR45 ;  /* 0x0000002d000d7c82 */ /* 0x000fe20008000000 */
[----:B------:R-:W-:Y:S01]  /*62b0*/  UMOV UR9, UR17 ;  /* 0x0000001100097c82 */ /* 0x000fe20008000000 */
[----:B------:R-:W-:Y:S11]  /*62c0*/  @!P2 R2UR UR5, R13 ;  /* 0x000000000d05a2ca */ /* 0x000ff600000e0000 */
[----:B------:R-:W-:Y:S02]  /*62d0*/  @!UPT UIADD3 URZ, UPT, UPT, URZ, URZ, URZ ;  /* 0x000000fffffff290 */ /* 0x000fe4000fffe0ff */
[----:B------:R1:W-:Y:S01]  /*62e0*/  @!UP0 UTMALDG.4D [UR16], [UR4], desc[UR6] ;  /* 0x00000610040085b4 */ /* 0x0003e20008019000 */
[----:B------:R-:W-:Y:S05]  /*62f0*/  VOTEU.ALL UP0, P2 ;  /* 0x0000000000ff7886 */ /* 0x000fea0001000000 */
[----:B------:R2:W-:Y:S01]  /*6300*/  @!UP0 UTMALDG.4D [UR8], [UR4], desc[UR6] ;  /* 0x00000608040085b4 */ /* 0x0005e20008019000 */
[----:B------:R2:W-:Y:S01]  /*6310*/  @!P2 SYNCS.ARRIVE.TRANS64.RED.A0TR RZ, [UR31+0xe8], R2 ;  /* 0x0000e802ffffa9a7 */ /* 0x0005e2000830041f */
[----:B------:R-:W-:Y:S01]  /*6320*/  SYNCS.ARRIVE.TRANS64.RED.A1T0 RZ, [UR62], RZ ;  /* 0x000000ffffff79a7 */ /* 0x000fe2000810043e */
[----:B-1----:R-:W-:Y:S02]  /*6330*/  UIADD3 UR19, UPT, UPT, UR14, UR26, URZ ;  /* 0x0000001a0e137290 */ /* 0x002fe4000fffe0ff */
[----:B------:R-:W-:Y:S01]  /*6340*/  UIADD3 UR21, UPT, UPT, UR15, UR24, URZ ;  /* 0x000000180f157290 */ /* 0x000fe2000fffe0ff */
[----:B------:R-:W-:Y:S11]  /*6350*/  @P0 BRA `(.L_x_99) ;  /* 0xffffffec00340947 */ /* 0x000ff6000383ffff */
[----:B--2---:R-:W-:-:S04]  /*6360*/  SHF.L.U32 R2, R10, 0x1f, RZ ;  /* 0x0000001f0a027819 */ /* 0x004fc800000006ff */
[----:B------:R-:W1:Y:S02]  /*6370*/  SYNCS.PHASECHK.TRANS64.TRYWAIT P0, [UR31+0xf0], R2 ;  /* 0x0000f002ff0075a7 */ /* 0x000e64000800111f */
[----:B-1----:R-:W-:Y:S05]  /*6380*/  @!P0 BRA `(.L_x_100) ;  /* 0x0000004400b48947 */ /* 0x002fea0003800000 */
.L_x_207:
[----:B------:R-:W2:Y:S02]  /*6390*/  SYNCS.PHASECHK.TRANS64.TRYWAIT P0, [UR31+0xf8], R2 ;  /* 0x0000f802ff0075a7 */ /* 0x000ea4000800111f */
[----:B--2---:R-:W-:Y:S05]  /*63a0*/  @!P0 BRA `(.L_x_101) ;  /* 0x0000004400c48947 */ /* 0x004fea0003800000 */
.L_x_209:
[----:B------:R-:W2:Y:S02]  /*63b0*/  SYNCS.PHASECHK.TRANS64.TRYWAIT P0, [UR31+0x100], R2 ;  /* 0x00010002ff0075a7 */ /* 0x000ea4000800111f */
[----:B--2---:R-:W-:Y:S05]  /*63c0*/  @!P0 BRA `(.L_x_102) ;  /* 0x0000004400d48947 */ /* 0x004fea0003800000 */
.L_x_211:
[----:B-1----:R-:W-:-:S07]  /*63d0*/  MOV R0, UR31 ;  /* 0x0000001f00007c02 */ /* 0x002fce0008000f00 */
.L_x_103:
[----:B-1----:R-:W-:-:S04]  /*63e0*/  SHF.L.U32 R2, R10, 0x1f, RZ ;  /* 0x0000001f0a027819 */ /* 0x002fc800000006ff */
[----:B------:R1:W2:Y:S03]  /*63f0*/  SYNCS.PHASECHK.TRANS64.TRYWAIT P0, [R0+URZ+0x108], R2 ;  /* 0x00010802000075a7 */ /* 0x0002a600080011ff */
[----:B--2---:R-:W-:Y:S05]  /*6400*/  @!P0 NANOSLEEP.SYNCS 0x989680 ;  /* 0x009896800000895d */ /* 0x004fea0003900000 */
[----:B------:R-:W2:Y:S02]  /*6410*/  @!P0 SYNCS.PHASECHK.TRANS64 P0, [R0+URZ+0x108], R2 ;  /* 0x00010802000085a7 */ /* 0x000ea400080010ff */
[----:B--2---:R-:W-:Y:S05]  /*6420*/  @P0 EXIT ;  /* 0x000000000000094d */ /* 0x004fea0003800000 */
[----:B------:R-:W-:Y:S05]  /*6430*/  BRA `(.L_x_103) ;  /* 0xfffffffc00e87947 */ /* 0x000fea000383ffff */
.L_x_88:
[----:B------:R-:W-:-:S06]  /*6440*/  UISETP.GE.AND UP0, UPT, UR18, 0x4, UPT ;  /* 0x000000041200788c */ /* 0x000fcc000bf06270 */
[----:B------:R-:W-:-:S13]  /*6450*/  PLOP3.LUT P0, PT, PT, PT, UP0, 0x80, 0x8 ;  /* 0x000000000008781c */ /* 0x000fda0003f0f008 */
[----:B-1----:R-:W-:Y:S05]  /*6460*/  @!P0 EXIT ;  /* 0x000000000000894d */ /* 0x002fea0003800000 */
[----:B------:R-:W1:Y:S08]  /*6470*/  S2UR UR4, SR_CgaCtaId ;  /* 0x00000000000479c3 */ /* 0x000e700000008800 */
[----:B------:R-:W-:Y:S01]  /*6480*/  BAR.SYNC.DEFER_BLOCKING 0x6, 0xa0 ;  /* 0x0182800000007b1d */ /* 0x000fe20000010000 */
[C---:B------:R-:W-:Y:S01]  /*6490*/  IMAD.SHL.U32 R0, R50.reuse, 0x200000, RZ ;  /* 0x0020000032007824 */ /* 0x040fe200078e00ff */
[----:B------:R-:W-:Y:S01]  /*64a0*/  SHF.L.U32 R4, R50, 0x9, RZ ;  /* 0x0000000932047819 */ /* 0x000fe200000006ff */
[C---:B------:R-:W-:Y:S01]  /*64b0*/  IMAD.SHL.U32 R48, R59.reuse, 0x10, RZ ;  /* 0x000000103b307824 */ /* 0x040fe200078e00ff */
[----:B------:R-:W-:Y:S01]  /*64c0*/  USHF.R.S32.HI UR53, URZ, 0x1f, UR5 ;  /* 0x0000001fff357899 */ /* 0x000fe20008011405 */
[----:B------:R-:W-:Y:S01]  /*64d0*/  IMAD.U32 R23, R59, 0x10000, RZ ;  /* 0x000100003b177824 */ /* 0x000fe200078e00ff */
[----:B------:R-:W-:-:S02]  /*64e0*/  UMOV UR49, 0x400 ;  /* 0x0000040000317882 */ /* 0x000fc40000000000 */
[----:B------:R-:W2:Y:S01]  /*64f0*/  LDC.64 R42, c[0x0][0x8b0] ;  /* 0x00022c00ff2a7b82 */ /* 0x000ea20000000a00 */
[----:B------:R-:W3:Y:S01]  /*6500*/  LDCU.64 UR6, c[0x0][0x890] ;  /* 0x00011200ff0677ac */ /* 0x000ee20008000a00 */
[C---:B------:R-:W-:Y:S01]  /*6510*/  IMAD.SHL.U32 R5, R59.reuse, 0x2, RZ ;  /* 0x000000023b057824 */ /* 0x040fe200078e00ff */
[----:B------:R-:W-:Y:S01]  /*6520*/  LOP3.LUT R0, R0, 0x200000, RZ, 0xc0, !PT ;  /* 0x0020000000007812 */ /* 0x000fe200078ec0ff */
[----:B------:R-:W-:Y:S01]  /*6530*/  HFMA2 R57, -RZ, RZ, 0, 5.9604644775390625e-08 ;  /* 0x00000001ff397431 */ /* 0x000fe200000001ff */
[C---:B------:R-:W-:Y:S01]  /*6540*/  LOP3.LUT R6, R48.reuse, 0x40, RZ, 0xc0, !PT ;  /* 0x0000004030067812 */ /* 0x040fe200078ec0ff */
[----:B------:R-:W-:Y:S01]  /*6550*/  ULEA.HI UR53, UR53, UR5, URZ, 0x7 ;  /* 0x0000000535357291 */ /* 0x000fe2000f8f38ff */
[----:B------:R-:W-:Y:S01]  /*6560*/  LOP3.LUT R58, R48, 0x5b0, RZ, 0xc0, !PT ;  /* 0x000005b0303a7812 */ /* 0x000fe200078ec0ff */
[----:B------:R-:W4:Y:S01]  /*6570*/  LDC.64 R40, c[0x0][0x8a8] ;  /* 0x00022a00ff287b82 */ /* 0x000f220000000a00 */
[----:B------:R-:W-:Y:S01]  /*6580*/  LOP3.LUT R23, R0, 0x400000, R23, 0xf8, !PT ;  /* 0x0040000000177812 */ /* 0x000fe200078ef817 */
[----:B------:R-:W-:Y:S01]  /*6590*/  IMAD.MOV.U32 R22, RZ, RZ, RZ ;  /* 0x000000ffff167224 */ /* 0x000fe200078e00ff */
[----:B------:R-:W-:Y:S01]  /*65a0*/  LOP3.LUT R0, R6, 0x8, R5, 0xf8, !PT ;  /* 0x0000000806007812 */ /* 0x000fe200078ef805 */
[----:B------:R-:W-:Y:S01]  /*65b0*/  IMAD.MOV.U32 R56, RZ, RZ, RZ ;  /* 0x000000ffff387224 */ /* 0x000fe200078e00ff */
[----:B------:R-:W-:Y:S01]  /*65c0*/  LOP3.LUT R58, R58, 0x200, R4, 0xf8, !PT ;  /* 0x000002003a3a7812 */ /* 0x000fe200078ef804 */
[----:B------:R-:W2:Y:S01]  /*65d0*/  LDCU UR62, c[0x0][0x370] ;  /* 0x00006e00ff3e77ac */ /* 0x000ea20008000800 */
[----:B------:R-:W-:-:S02]  /*65e0*/  LOP3.LUT R59, R59, 0x60, RZ, 0xc0, !PT ;  /* 0x000000603b3b7812 */ /* 0x000fc400078ec0ff */
[----:B------:R-:W-:Y:S01]  /*65f0*/  LOP3.LUT R58, R58, R0, RZ, 0xfc, !PT ;  /* 0x000000003a3a7212 */ /* 0x000fe200078efcff */
[----:B-1----:R-:W-:Y:S01]  /*6600*/  ULEA UR49, UR4, UR49, 0x18 ;  /* 0x0000003104317291 */ /* 0x002fe2000f8ec0ff */
[----:B---3--:R-:W-:Y:S01]  /*6610*/  IMAD.U32 R61, RZ, RZ, UR6 ;  /* 0x00000006ff3d7e24 */ /* 0x008fe2000f8e00ff */
[----:B------:R-:W-:Y:S01]  /*6620*/  MOV R55, RZ ;  /* 0x000000ff00377202 */ /* 0x000fe20000000f00 */
[----:B------:R-:W-:Y:S01]  /*6630*/  IMAD.U32 R60, RZ, RZ, UR7 ;  /* 0x00000007ff3c7e24 */ /* 0x000fe2000f8e00ff */
[----:B------:R-:W-:Y:S01]  /*6640*/  UIADD3 UR4, UPT, UPT, UR49, 0x200, URZ ;  /* 0x0000020031047890 */ /* 0x000fe2000fffe0ff */
[----:B------:R-:W1:Y:S04]  /*6650*/  LDCU UR45, c[0x0][0xb0c] ;  /* 0x00016180ff2d77ac */ /* 0x000e680008000800 */
[----:B------:R-:W3:Y:S01]  /*6660*/  LDS R2, [UR49+0x170] ;  /* 0x00017031ff027984 */ /* 0x000ee20008000800 */
[----:B------:R-:W-:Y:S01]  /*6670*/  IMAD.U32 R54, RZ, RZ, UR4 ;  /* 0x00000004ff367e24 */ /* 0x000fe2000f8e00ff */
[----:B------:R-:W1:Y:S01]  /*6680*/  LDCU UR38, c[0x0][0xb30] ;  /* 0x00016600ff2677ac */ /* 0x000e620008000800 */
[----:B------:R-:W1:Y:S01]  /*6690*/  LDCU.64 UR60, c[0x0][0x888] ;  /* 0x00011100ff3c77ac */ /* 0x000e620008000a00 */
[----:B------:R-:W1:Y:S01]  /*66a0*/  LDCU.64 UR46, c[0x0][0xb28] ;  /* 0x00016500ff2e77ac */ /* 0x000e620008000a00 */
[----:B------:R-:W1:Y:S01]  /*66b0*/  LDCU.128 UR56, c[0x0][0xb10] ;  /* 0x00016200ff3877ac */ /* 0x000e620008000c00 */
[----:B------:R-:W1:Y:S01]  /*66c0*/  LDCU UR55, c[0x0][0x374] ;  /* 0x00006e80ff3777ac */ /* 0x000e620008000800 */
[----:B------:R-:W-:Y:S01]  /*66d0*/  USHF.R.S32.HI UR53, URZ, 0x7, UR53 ;  /* 0x00000007ff357899 */ /* 0x000fe20008011435 */
[----:B------:R-:W-:Y:S01]  /*66e0*/  UMOV UR54, URZ ;  /* 0x000000ff00367c82 */ /* 0x000fe20008000000 */
[----:B------:R-:W-:Y:S01]  /*66f0*/  UMOV UR52, URZ ;  /* 0x000000ff00347c82 */ /* 0x000fe20008000000 */
[C---:B---3--:R-:W-:Y:S01]  /*6700*/  VIADD R3, R2.reuse, 0x40 ;  /* 0x0000004002037836 */ /* 0x048fe20000000000 */
[----:B------:R-:W-:-:S04]  /*6710*/  LOP3.LUT R2, R2, 0xffff, RZ, 0xc0, !PT ;  /* 0x0000ffff02027812 */ /* 0x000fc800078ec0ff */
[----:B------:R-:W-:-:S05]  /*6720*/  LOP3.LUT R3, R3, 0xffff, RZ, 0xc0, !PT ;  /* 0x0000ffff03037812 */ /* 0x000fca00078ec0ff */
[----:B-12-4-:R3:W-:Y:S02]  /*6730*/  STL.64 [R1], R2 ;  /* 0x0000000201007387 */ /* 0x0167e40000100a00 */
.L_x_147:
[----:B---3--:R-:W-:Y:S04]  /*6740*/  SHF.L.U32 R2, R55, 0x1f, RZ ;  /* 0x0000001f37027819 */ /* 0x008fe800000006ff */
[----:B-1----:R-:W1:Y:S02]  /*6750*/  SYNCS.PHASECHK.TRANS64.TRYWAIT P0, [UR49+0x120], R2 ;  /* 0x00012002ff0075a7 */ /* 0x002e640008001131 */
[----:B-1----:R-:W-:Y:S05]  /*6760*/  @!P0 BRA `(.L_x_104) ;  /* 0x0000004400048947 */ /* 0x002fea0003800000 */
.L_x_213:
[----:B-1----:R-:W-:Y:S01]  /*6770*/  LEA R2, R22, UR48, 0x2 ;  /* 0x0000003016027c11 */ /* 0x002fe2000f8e10ff */
[----:B------:R-:W1:Y:S01]  /*6780*/  LDS.128 R44, [UR49+0x160] ;  /* 0x00016031ff2c7984 */ /* 0x000e620008000c00 */
[----:B------:R-:W-:Y:S02]  /*6790*/  UIADD3 UR4, UPT, UPT, UR49, 0x128, URZ ;  /* 0x0000012831047890 */ /* 0x000fe4000fffe0ff */
[----:B------:R-:W-:Y:S01]  /*67a0*/  UISETP.GE.AND UP1, UPT, UR39, 0x1, UPT ;  /* 0x000000012700788c */ /* 0x000fe2000bf26270 */
[----:B------:R-:W-:Y:S01]  /*67b0*/  @!PT LDS RZ, [RZ] ;  /* 0x00000000fffff984 */ /* 0x000fe20000000800 */
[----:B------:R-:W-:Y:S01]  /*67c0*/  @!PT LDS RZ, [RZ] ;  /* 0x00000000fffff984 */ /* 0x000fe20000000800 */
[----:B------:R-:W-:Y:S01]  /*67d0*/  @!PT LDS RZ, [RZ] ;  /* 0x00000000fffff984 */ /* 0x000fe20000000800 */
[----:B------:R-:W-:Y:S01]  /*67e0*/  @!PT LDS RZ, [RZ] ;  /* 0x00000000fffff984 */ /* 0x000fe20000000800 */
[----:B------:R2:W-:Y:S06]  /*67f0*/  MEMBAR.ALL.CTA ;  /* 0x0000000000007992 */ /* 0x0005ec0000008000 */
[----:B--2---:R-:W2:Y:S01]  /*6800*/  FENCE.VIEW.ASYNC.S ;  /* 0x00000000000073c6 */ /* 0x004ea20000000000 */
[----:B------:R-:W-:Y:S09]  /*6810*/  UPRMT UR4, URZ, 0x654, UR4 ;  /* 0x00000654ff047896 */ /* 0x000ff20008000004 */
[----:B--2---:R-:W-:Y:S01]  /*6820*/  SYNCS.ARRIVE.TRANS64.RED.A1T0 RZ, [UR4], RZ ;  /* 0x000000ffffff79a7 */ /* 0x004fe20008100404 */
[----:B------:R-:W5:Y:S01]  /*6830*/  LDL R2, [R2] ;  /* 0x0000000002027983 */ /* 0x000f620000100800 */
[----:B-1----:R-:W-:Y:S11]  /*6840*/  LOP3.LUT P0, RZ, R46, 0x1, RZ, 0xc0, !PT ;  /* 0x000000012eff7812 */ /* 0x002ff6000780c0ff */
[----:B------:R-:W-:Y:S02]  /*6850*/  @!UPT UIADD3 URZ, UPT, UPT, URZ, URZ, URZ ;  /* 0x000000fffffff290 */ /* 0x000fe4000fffe0ff */
[----:B------:R-:W-:Y:S01]  /*6860*/  VOTEU.ANY UP0, P0 ;  /* 0x0000000000ff7886 */ /* 0x000fe20000000100 */
[----:B------:R-:W-:Y:S11]  /*6870*/  PLOP3.LUT P0, PT, PT, PT, UP0, 0x80, 0x8 ;  /* 0x000000000008781c */ /* 0x000ff60003f0f008 */
[----:B------:R-:W-:Y:S02]  /*6880*/  @!UPT UIADD3 URZ, UPT, UPT, URZ, URZ, URZ ;  /* 0x000000fffffff290 */ /* 0x000fe4000fffe0ff */
[----:B------:R-:W-:Y:S02]  /*6890*/  @P0 MOV R3, R44 ;  /* 0x0000002c00030202 */ /* 0x000fe40000000f00 */
[----:B------:R-:W-:Y:S02]  /*68a0*/  @P0 LOP3.LUT R0, R45, 0xffff, RZ, 0xc0, !PT ;  /* 0x0000ffff2d000812 */ /* 0x000fe400078ec0ff */
[----:B------:R-:W-:Y:S02]  /*68b0*/  @P0 R2UR UR5, R3 ;  /* 0x00000000030502ca */ /* 0x000fe400000e0000 */
[----:B------:R-:W-:Y:S01]  /*68c0*/  @P0 R2UR UR4, R0 ;  /* 0x00000000000402ca */ /* 0x000fe200000e0000 */
[----:B------:R-:W-:Y:S05]  /*68d0*/  IMAD.U32 R0, RZ, RZ, UR53 ;  /* 0x00000035ff007e24 */ /* 0x000fea000f8e00ff */
[----:B------:R-:W-:Y:S05]  /*68e0*/  IABS R3, R0 ;  /* 0x0000000000037213 */ /* 0x000fea0000000000 */
[----:B------:R-:W-:Y:S02]  /*68f0*/  @UP0 UMOV UR37, UR5 ;  /* 0x0000000500250c82 */ /* 0x000fe40008000000 */
[----:B------:R-:W-:Y:S01]  /*6900*/  @UP0 UMOV UR36, UR4 ;  /* 0x0000000400240c82 */ /* 0x000fe20008000000 */
[----:B------:R-:W-:Y:S05]  /*6910*/  BRA.U !UP1, `(.L_x_105) ;  /* 0x0000000109cc7547 */ /* 0x000fea000b800000 */
[----:B------:R-:W1:Y:S01]  /*6920*/  LDCU UR9, c[0x0][0xb20] ;  /* 0x00016400ff0977ac */ /* 0x000e620008000800 */
[----:B------:R-:W-:Y:S02]  /*6930*/  UIMAD.WIDE.U32 UR4, UR55, UR59, URZ ;  /* 0x0000003b370472a5 */ /* 0x000fe4000f8e00ff */
[----:B------:R-:W-:Y:S02]  /*6940*/  UIMAD.WIDE.U32 UR6, UR62, UR56, URZ ;  /* 0x000000383e0672a5 */ /* 0x000fe4000f8e00ff */
[----:B------:R-:W-:Y:S02]  /*6950*/  UIMAD.WIDE.U32 UR10, UR36, UR59, URZ ;  /* 0x0000003b240a72a5 */ /* 0x000fe4000f8e00ff */
[----:B------:R-:W-:Y:S02]  /*6960*/  UISETP.NE.AND UP0, UPT, UR58, 0x1, UPT ;  /* 0x000000013a00788c */ /* 0x000fe4000bf05270 */
[----:B------:R-:W-:Y:S02]  /*6970*/  UISETP.NE.AND UP1, UPT, UR45, 0x1, UPT ;  /* 0x000000012d00788c */ /* 0x000fe4000bf25270 */
[----:B------:R-:W-:Y:S02]  /*6980*/  UISETP.NE.AND UP2, UPT, UR39, 0x1, UPT ;  /* 0x000000012700788c */ /* 0x000fe4000bf45270 */
[----:B------:R-:W-:Y:S01]  /*6990*/  UIMAD.WIDE.U32 UR12, UR37, UR56, URZ ;  /* 0x00000038250c72a5 */ /* 0x000fe2000f8e00ff */
[----:B------:R-:W-:Y:S01]  /*69a0*/  UMOV UR4, UR5 ;  /* 0x0000000500047c82 */ /* 0x000fe20008000000 */
[----:B------:R-:W-:Y:S01]  /*69b0*/  UMOV UR6, UR11 ;  /* 0x0000000b00067c82 */ /* 0x000fe20008000000 */
[----:B-1----:R-:W-:Y:S03]  /*69c0*/  USHF.R.U32.HI UR8, URZ, UR9, UR4 ;  /* 0x00000009ff087299 */ /* 0x002fe60008011604 */
[----:B------:R-:W-:Y:S02]  /*69d0*/  UMOV UR4, UR7 ;  /* 0x0000000700047c82 */ /* 0x000fe40008000000 */
[----:B------:R-:W-:Y:S02]  /*69e0*/  USHF.R.U32.HI UR5, URZ, UR57, UR4 ;  /* 0x00000039ff057299 */ /* 0x000fe40008011604 */
[----:B------:R-:W-:Y:S02]  /*69f0*/  USEL UR4, UR55, UR8, !UP0 ;  /* 0x0000000837047287 */ /* 0x000fe4000c000000 */
[----:B------:R-:W-:Y:S02]  /*6a00*/  USHF.R.U32.HI UR8, URZ, UR9, UR6 ;  /* 0x00000009ff087299 */ /* 0x000fe40008011606 */
[----:B------:R-:W-:Y:S02]  /*6a10*/  UIMAD.WIDE.U32 UR6, UR4, UR46, URZ ;  /* 0x0000002e040672a5 */ /* 0x000fe4000f8e00ff */
[----:B------:R-:W-:Y:S02]  /*6a20*/  USEL UR9, UR62, UR5, !UP1 ;  /* 0x000000053e097287 */ /* 0x000fe4000c800000 */
[----:B------:R-:W-:Y:S02]  /*6a30*/  USEL UR8, UR36, UR8, !UP0 ;  /* 0x0000000824087287 */ /* 0x000fe4000c000000 */
[----:B------:R-:W-:Y:S01]  /*6a40*/  UIMAD.WIDE.U32 UR10, UR9, UR46, URZ ;  /* 0x0000002e090a72a5 */ /* 0x000fe2000f8e00ff */
[----:B------:R-:W-:Y:S01]  /*6a50*/  UMOV UR6, UR7 ;  /* 0x0000000700067c82 */ /* 0x000fe20008000000 */
[----:B------:R-:W-:Y:S01]  /*6a60*/  UMOV UR5, UR13 ;  /* 0x0000000d00057c82 */ /* 0x000fe20008000000 */
[----:B------:R-:W-:Y:S02]  /*6a70*/  @UP2 USHF.R.U32.HI UR4, URZ, UR47, UR6 ;  /* 0x0000002fff042299 */ /* 0x000fe40008011606 */
[----:B------:R-:W-:Y:S02]  /*6a80*/  USHF.R.U32.HI UR5, URZ, UR57, UR5 ;  /* 0x00000039ff057299 */ /* 0x000fe40008011605 */
[----:B------:R-:W-:Y:S02]  /*6a90*/  UIMAD UR4, UR39, UR4, URZ ;  /* 0x00000004270472a4 */ /* 0x000fe4000f8e02ff */
[----:B------:R-:W-:Y:S02]  /*6aa0*/  USEL UR5, UR37, UR5, !UP1 ;  /* 0x0000000525057287 */ /* 0x000fe4000c800000 */
[----:B------:R-:W-:Y:S01]  /*6ab0*/  UISETP.GE.AND UP0, UPT, UR8, UR4, UPT ;  /* 0x000000040800728c */ /* 0x000fe2000bf06270 */
[----:B------:R-:W-:Y:S01]  /*6ac0*/  UMOV UR6, UR11 ;  /* 0x0000000b00067c82 */ /* 0x000fe20008000000 */
[----:B------:R-:W-:Y:S02]  /*6ad0*/  UIMAD.WIDE.U32 UR10, UR8, UR46, URZ ;  /* 0x0000002e080a72a5 */ /* 0x000fe4000f8e00ff */
[----:B------:R-:W-:Y:S04]  /*6ae0*/  @UP2 USHF.R.U32.HI UR9, URZ, UR47, UR6 ;  /* 0x0000002fff092299 */ /* 0x000fe80008011606 */
[----:B------:R-:W-:Y:S01]  /*6af0*/  UIMAD UR6, UR39, UR9, URZ ;  /* 0x00000009270672a4 */ /* 0x000fe2000f8e02ff */
[----:B------:R-:W-:Y:S03]  /*6b00*/  UMOV UR4, UR11 ;  /* 0x0000000b00047c82 */ /* 0x000fe60008000000 */
[----:B------:R-:W-:Y:S02]  /*6b10*/  UISETP.GE.OR UP0, UPT, UR5, UR6, UP0 ;  /* 0x000000060500728c */ /* 0x000fe40008706670 */
[----:B------:R-:W-:Y:S02]  /*6b20*/  USHF.R.U32.HI UR4, URZ, UR47, UR4 ;  /* 0x0000002fff047299 */ /* 0x000fe40008011604 */
[----:B------:R-:W-:Y:S02]  /*6b30*/  UIMAD.WIDE.U32 UR6, UR5, UR46, URZ ;  /* 0x0000002e050672a5 */ /* 0x000fe4000f8e00ff */
[----:B------:R-:W-:Y:S02]  /*6b40*/  USEL UR11, UR8, UR4, !UP2 ;  /* 0x00000004080b7287 */ /* 0x000fe4000d000000 */
[----:B------:R-:W-:Y:S02]  /*6b50*/  UIADD3 UR6, UPT, UPT, -UR5, URZ, URZ ;  /* 0x000000ff05067290 */ /* 0x000fe4000fffe1ff */
[----:B------:R-:W-:Y:S02]  /*6b60*/  UIADD3 UR10, UPT, UPT, -UR11, URZ, URZ ;  /* 0x000000ff0b0a7290 */ /* 0x000fe4000fffe1ff */
[----:B------:R-:W-:Y:S02]  /*6b70*/  UIMAD UR6, UR45, UR6, UR37 ;  /* 0x000000062d0672a4 */ /* 0x000fe4000f8e0225 */
[----:B------:R-:W-:Y:S01]  /*6b80*/  UIMAD UR10, UR39, UR10, UR8 ;  /* 0x0000000a270a72a4 */ /* 0x000fe2000f8e0208 */
[----:B------:R-:W-:Y:S01]  /*6b90*/  @!UP0 UMOV UR4, UR7 ;  /* 0x0000000700048c82 */ /* 0x000fe20008000000 */
[----:B------:R-:W-:Y:S02]  /*6ba0*/  UIADD3 UR7, UPT, UPT, -UR8, URZ, URZ ;  /* 0x000000ff08077290 */ /* 0x000fe4000fffe1ff */
[----:B------:R-:W-:Y:S04]  /*6bb0*/  @!UP0 USHF.R.U32.HI UR4, URZ, UR47, UR4 ;  /* 0x0000002fff048299 */ /* 0x000fe80008011604 */
[----:B------:R-:W-:Y:S04]  /*6bc0*/  @!UP0 USEL UR4, UR5, UR4, !UP2 ;  /* 0x0000000405048287 */ /* 0x000fe8000d000000 */
[----:B------:R-:W-:Y:S02]  /*6bd0*/  @!UP0 UIMAD UR9, UR9, UR10, UR4 ;  /* 0x0000000a090982a4 */ /* 0x000fe4000f8e0204 */
[----:B------:R-:W-:Y:S02]  /*6be0*/  @!UP0 UIADD3 UR10, UPT, UPT, UR11, -UR4, URZ ;  /* 0x800000040b0a8290 */ /* 0x000fe4000fffe0ff */
[----:B------:R-:W-:Y:S02]  /*6bf0*/  UIMAD UR4, UR58, UR7, UR36 ;  /* 0x000000073a0472a4 */ /* 0x000fe4000f8e0224 */
[----:B------:R-:W-:Y:S03]  /*6c00*/  @!UP0 UIMAD UR8, UR10, UR39, UR5 ;  /* 0x000000270a0882a4 */ /* 0x000fe6000f8e0205 */
[----:B------:R-:W-:Y:S02]  /*6c10*/  @!UP0 UMOV UR5, UR9 ;  /* 0x0000000900058c82 */ /* 0x000fe40008000000 */
[----:B------:R-:W-:Y:S02]  /*6c20*/  UIMAD UR37, UR5, UR45, UR6 ;  /* 0x0000002d052572a4 */ /* 0x000fe4000f8e0206 */
[----:B------:R-:W-:Y:S11]  /*6c30*/  UIMAD UR36, UR8, UR58, UR4 ;  /* 0x0000003a082472a4 */ /* 0x000ff6000f8e0204 */
[----:B------:R-:W-:Y:S01]  /*6c40*/  @!UPT UIADD3 URZ, UPT, UPT, URZ, URZ, URZ ;  /* 0x000000fffffff290 */ /* 0x000fe2000fffe0ff */
.L_x_105:
[----:B------:R-:W1:Y:S01]  /*6c50*/  LDCU UR11, c[0x0][0x388] ;  /* 0x00007100ff0b77ac */ /* 0x000e620008000800 */
[----:B------:R-:W-:Y:S01]  /*6c60*/  R2UR UR6, R3 ;  /* 0x00000000030672ca */ /* 0x000fe200000e0000 */
[----:B------:R-:W-:Y:S01]  /*6c70*/  BSSY.RECONVERGENT B6, `(.L_x_106) ;  /* 0x0000074000067945 */ /* 0x000fe20003800200 */
[----:B------:R-:W-:Y:S01]  /*6c80*/  IABS R0, R0 ;  /* 0x0000000000007213 */ /* 0x000fe20000000000 */
[----:B------:R-:W-:Y:S04]  /*6c90*/  USHF.L.U32 UR42, UR21, 0x6, URZ ;  /* 0x00000006152a7899 */ /* 0x000fe800080006ff */
[----:B------:R-:W-:Y:S05]  /*6ca0*/  IMAD.MOV R0, RZ, RZ, -R0 ;  /* 0x000000ffff007224 */ /* 0x000fea00078e0a00 */
[----:B------:R-:W-:Y:S01]  /*6cb0*/  R2UR UR9, R0 ;  /* 0x00000000000972ca */ /* 0x000fe200000e0000 */
[----:B------:R-:W2:Y:S10]  /*6cc0*/  I2F.RP R3, UR6 ;  /* 0x0000000600037d06 */ /* 0x000eb40008209400 */
[----:B--2---:R-:W2:Y:S01]  /*6cd0*/  MUFU.RCP R3, R3 ;  /* 0x0000000300037308 */ /* 0x004ea20000001000 */
[----:B-1----:R-:W-:Y:S05]  /*6ce0*/  IMAD.U32 R4, RZ, RZ, UR11 ;  /* 0x0000000bff047e24 */ /* 0x002fea000f8e00ff */
[----:B------:R-:W-:Y:S04]  /*6cf0*/  IABS R4, R4 ;  /* 0x0000000400047213 */ /* 0x000fe80000000000 */
[----:B------:R-:W1:Y:S01]  /*6d00*/  I2F.RP R6, R4 ;  /* 0x0000000400067306 */ /* 0x000e620000209400 */
[----:B--2---:R-:W-:Y:S09]  /*6d10*/  VIADD R3, R3, 0xffffffe ;  /* 0x0ffffffe03037836 */ /* 0x004ff20000000000 */
[----:B------:R-:W2:Y:S10]  /*6d20*/  F2I.FTZ.U32.TRUNC.NTZ R3, R3 ;  /* 0x0000000300037305 */ /* 0x000eb4000021f000 */
[----:B-1----:R-:W1:Y:S01]  /*6d30*/  MUFU.RCP R6, R6 ;  /* 0x0000000600067308 */ /* 0x002e620000001000 */
[----:B--2---:R-:W-:Y:S01]  /*6d40*/  R2UR UR5, R3 ;  /* 0x00000000030572ca */ /* 0x004fe200000e0000 */
[----:B------:R-:W-:Y:S05]  /*6d50*/  IMAD.U32 R3, RZ, RZ, UR19 ;  /* 0x00000013ff037e24 */ /* 0x000fea000f8e00ff */
[----:B------:R-:W-:Y:S04]  /*6d60*/  IABS R3, R3 ;  /* 0x0000000300037213 */ /* 0x000fe80000000000 */
[----:B------:R-:W-:Y:S01]  /*6d70*/  R2UR UR8, R3 ;  /* 0x00000000030872ca */ /* 0x000fe200000e0000 */
[----:B-1----:R-:W-:Y:S02]  /*6d80*/  VIADD R6, R6, 0xffffffe ;  /* 0x0ffffffe06067836 */ /* 0x002fe40000000000 */
[----:B------:R-:W-:Y:S02]  /*6d90*/  UIADD3 UR4, UPT, UPT, URZ, -UR5, URZ ;  /* 0x80000005ff047290 */ /* 0x000fe4000fffe0ff */
[----:B------:R-:W1:Y:S02]  /*6da0*/  F2I.FTZ.U32.TRUNC.NTZ R7, R6 ;  /* 0x0000000600077305 */ /* 0x000e64000021f000 */
[----:B------:R-:W-:Y:S03]  /*6db0*/  UIMAD UR7, UR4, UR6, URZ ;  /* 0x00000006040772a4 */ /* 0x000fe6000f8e02ff */
[----:B------:R-:W-:Y:S02]  /*6dc0*/  UMOV UR4, URZ ;  /* 0x000000ff00047c82 */ /* 0x000fe40008000000 */
[----:B------:R-:W-:Y:S07]  /*6dd0*/  UIMAD.WIDE.U32 UR4, UR5, UR7, UR4 ;  /* 0x00000007050472a5 */ /* 0x000fee000f8e0004 */
[----:B------:R-:W-:Y:S01]  /*6de0*/  UMOV UR4, UR5 ;  /* 0x0000000500047c82 */ /* 0x000fe20008000000 */
[--C-:B-1----:R-:W-:Y:S01]  /*6df0*/  IMAD.MOV R3, RZ, RZ, -R7.reuse ;  /* 0x000000ffff037224 */ /* 0x102fe200078e0a07 */
[----:B------:R-:W-:Y:S01]  /*6e00*/  UIMAD.WIDE.U32 UR4, UR4, UR8, URZ ;  /* 0x00000008040472a5 */ /* 0x000fe2000f8e00ff */
[----:B------:R-:W-:Y:S02]  /*6e10*/  IMAD.MOV.U32 R6, RZ, RZ, RZ ;  /* 0x000000ffff067224 */ /* 0x000fe400078e00ff */
[----:B------:R-:W-:Y:S04]  /*6e20*/  IMAD R3, R3, R4, RZ ;  /* 0x0000000403037224 */ /* 0x000fe800078e02ff */
[----:B------:R-:W-:Y:S01]  /*6e30*/  UMOV UR43, UR5 ;  /* 0x00000005002b7c82 */ /* 0x000fe20008000000 */
[----:B------:R-:W-:Y:S01]  /*6e40*/  IMAD.HI.U32 R7, R7, R3, R6 ;  /* 0x0000000307077227 */ /* 0x000fe200078e0006 */
[----:B------:R-:W-:Y:S04]  /*6e50*/  UIMAD UR4, UR43, UR9, UR8 ;  /* 0x000000092b0472a4 */ /* 0x000fe8000f8e0208 */
[----:B------:R-:W-:Y:S11]  /*6e60*/  UISETP.GT.U32.AND UP0, UPT, UR6, UR4, UPT ;  /* 0x000000040600728c */ /* 0x000ff6000bf04070 */
[----:B------:R-:W-:Y:S02]  /*6e70*/  @!UP0 UIADD3 UR4, UPT, UPT, UR4, -UR6, URZ ;  /* 0x8000000604048290 */ /* 0x000fe4000fffe0ff */
[----:B------:R-:W-:Y:S02]  /*6e80*/  @!UP0 UIADD3 UR43, UPT, UPT, UR43, 0x1, URZ ;  /* 0x000000012b2b8890 */ /* 0x000fe4000fffe0ff */
[----:B------:R-:W-:Y:S02]  /*6e90*/  UISETP.GE.U32.AND UP2, UPT, UR4, UR6, UPT ;  /* 0x000000060400728c */ /* 0x000fe4000bf46070 */
[----:B------:R-:W-:Y:S02]  /*6ea0*/  ULOP3.LUT UR4, UR19, UR53, URZ, 0x3c, !UPT ;  /* 0x0000003513047292 */ /* 0x000fe4000f8e3cff */
[----:B------:R-:W-:Y:S02]  /*6eb0*/  UISETP.NE.AND UP0, UPT, UR53, URZ, UPT ;  /* 0x000000ff3500728c */ /* 0x000fe4000bf05270 */
[----:B------:R-:W-:Y:S05]  /*6ec0*/  UISETP.GE.AND UP1, UPT, UR4, URZ, UPT ;  /* 0x000000ff0400728c */ /* 0x000fea000bf26270 */
[----:B------:R-:W-:Y:S06]  /*6ed0*/  @UP2 UIADD3 UR43, UPT, UPT, UR43, 0x1, URZ ;  /* 0x000000012b2b2890 */ /* 0x000fec000fffe0ff */
[----:B------:R-:W-:Y:S02]  /*6ee0*/  @!UP1 UIADD3 UR43, UPT, UPT, -UR43, URZ, URZ ;  /* 0x000000ff2b2b9290 */ /* 0x000fe4000fffe1ff */
[----:B------:R-:W-:Y:S02]  /*6ef0*/  UISETP.NE.AND UP1, UPT, UR38, 0x1, UPT ;  /* 0x000000012600788c */ /* 0x000fe4000bf25270 */
[----:B------:R-:W-:Y:S06]  /*6f00*/  @!UP0 ULOP3.LUT UR43, URZ, UR53, URZ, 0x33, !UPT ;  /* 0x00000035ff2b8292 */ /* 0x000fec000f8e33ff */
[----:B------:R-:W-:Y:S03]  /*6f10*/  MOV R0, UR43 ;  /* 0x0000002b00007c02 */ /* 0x000fe60008000f00 */
[----:B------:R-:W1:Y:S01]  /*6f20*/  @!UP1 LDCU.128 UR12, c[0x0][0xb10] ;  /* 0x00016200ff0c97ac */ /* 0x000e620008000c00 */
[----:B------:R-:W-:Y:S05]  /*6f30*/  IABS R0, R0 ;  /* 0x0000000000007213 */ /* 0x000fea0000000000 */
[----:B------:R-:W-:Y:S01]  /*6f40*/  IMAD.HI.U32 R7, R7, R0, RZ ;  /* 0x0000000007077227 */ /* 0x000fe200078e00ff */
[----:B------:R-:W2:Y:S03]  /*6f50*/  @!UP1 LDCU UR10, c[0x0][0xb20] ;  /* 0x00016400ff0a97ac */ /* 0x000ea60008000800 */
[----:B------:R-:W-:Y:S01]  /*6f60*/  IMAD.MOV R3, RZ, RZ, -R7 ;  /* 0x000000ffff037224 */ /* 0x000fe200078e0a07 */
[----:B------:R-:W3:Y:S03]  /*6f70*/  @!UP1 LDCU UR5, c[0x0][0xb0c] ;  /* 0x00016180ff0597ac */ /* 0x000ee60008000800 */
[C---:B------:R-:W-:Y:S01]  /*6f80*/  IMAD R0, R4.reuse, R3, R0 ;  /* 0x0000000304007224 */ /* 0x040fe200078e0200 */
[----:B-1----:R-:W-:Y:S04]  /*6f90*/  UIMAD.WIDE.U32 UR6, UR36, UR15, URZ ;  /* 0x0000000f240672a5 */ /* 0x002fe8000f8e00ff */
[----:B------:R-:W-:Y:S01]  /*6fa0*/  ISETP.GT.U32.AND P1, PT, R4, R0, PT ;  /* 0x000000000400720c */ /* 0x000fe20003f24070 */
[----:B------:R-:W-:Y:S02]  /*6fb0*/  UIMAD.WIDE.U32 UR8, UR37, UR12, URZ ;  /* 0x0000000c250872a5 */ /* 0x000fe4000f8e00ff */
[----:B------:R-:W-:Y:S02]  /*6fc0*/  @!UP1 UISETP.NE.AND UP0, UPT, UR14, 0x1, UPT ;  /* 0x000000010e00988c */ /* 0x000fe4000bf05270 */
[----:B------:R-:W-:Y:S01]  /*6fd0*/  ULOP3.LUT UR8, UR43, UR11, URZ, 0x3c, !UPT ;  /* 0x0000000b2b087292 */ /* 0x000fe2000f8e3cff */
[----:B------:R-:W-:Y:S02]  /*6fe0*/  @!UP1 UMOV UR6, UR7 ;  /* 0x0000000700069c82 */ /* 0x000fe40008000000 */
[----:B------:R-:W-:Y:S01]  /*6ff0*/  @!UP1 UMOV UR4, UR9 ;  /* 0x0000000900049c82 */ /* 0x000fe20008000000 */
[----:B--2---:R-:W-:Y:S02]  /*7000*/  @!UP1 USHF.R.U32.HI UR6, URZ, UR10, UR6 ;  /* 0x0000000aff069299 */ /* 0x004fe40008011606 */
[----:B---3--:R-:W-:Y:S02]  /*7010*/  @!UP1 UISETP.NE.AND UP2, UPT, UR5, 0x1, UPT ;  /* 0x000000010500988c */ /* 0x008fe4000bf45270 */
[----:B------:R-:W-:Y:S01]  /*7020*/  @!UP1 USHF.R.U32.HI UR4, URZ, UR13, UR4 ;  /* 0x0000000dff049299 */ /* 0x000fe20008011604 */
[----:B------:R-:W-:Y:S01]  /*7030*/  @!P1 IMAD.IADD R0, R0, 0x1, -R4 ;  /* 0x0000000100009824 */ /* 0x000fe200078e0a04 */
[----:B------:R-:W-:Y:S01]  /*7040*/  @!UP1 USEL UR6, UR36, UR6, !UP0 ;  /* 0x0000000624069287 */ /* 0x000fe2000c000000 */
[----:B------:R-:W-:Y:S01]  /*7050*/  @!P1 IADD3 R7, PT, PT, R7, 0x1, RZ ;  /* 0x0000000107079810 */ /* 0x000fe20007ffe0ff */
[----:B------:R-:W-:Y:S02]  /*7060*/  @!UP1 USEL UR7, UR37, UR4, !UP2 ;  /* 0x0000000425079287 */ /* 0x000fe4000d000000 */
[----:B------:R-:W-:Y:S01]  /*7070*/  UISETP.GE.AND UP0, UPT, UR8, URZ, UPT ;  /* 0x000000ff0800728c */ /* 0x000fe2000bf06270 */
[----:B------:R-:W-:Y:S01]  /*7080*/  ISETP.GE.U32.AND P2, PT, R0, R4, PT ;  /* 0x000000040000720c */ /* 0x000fe20003f46070 */
[----:B------:R-:W-:Y:S01]  /*7090*/  UISETP.NE.AND UP2, UPT, UR11, URZ, UPT ;  /* 0x000000ff0b00728c */ /* 0x000fe2000bf45270 */
[----:B------:R-:W-:Y:S01]  /*70a0*/  @P0 SHF.R.U32.HI R0, RZ, 0x10, R45 ;  /* 0x00000010ff000819 */ /* 0x000fe2000001162d */
[----:B------:R-:W-:Y:S02]  /*70b0*/  @!UP1 UIADD3 UR4, UPT, UPT, -UR7, UR6, URZ ;  /* 0x0000000607049290 */ /* 0x000fe4000fffe1ff */
[----:B------:R-:W-:Y:S01]  /*70c0*/  @!UP1 UIADD3 UR6, UPT, UPT, UR7, -UR6, URZ ;  /* 0x8000000607069290 */ /* 0x000fe2000fffe0ff */
[----:B------:R-:W-:Y:S01]  /*70d0*/  @P0 R2UR UR63, R0 ;  /* 0x00000000003f02ca */ /* 0x000fe200000e0000 */
[----:B------:R-:W-:Y:S01]  /*70e0*/  @!UP1 UIMAD UR37, UR4, UR5, UR37 ;  /* 0x00000005042592a4 */ /* 0x000fe2000f8e0225 */
[----:B------:R-:W-:Y:S01]  /*70f0*/  LOP3.LUT P0, RZ, R54, 0x90, RZ, 0xc0, !PT ;  /* 0x0000009036ff7812 */ /* 0x000fe2000780c0ff */
[----:B------:R-:W-:Y:S02]  /*7100*/  UIADD3 UR4, UPT, UPT, -UR43, URZ, URZ ;  /* 0x000000ff2b047290 */ /* 0x000fe4000fffe1ff */
[----:B------:R-:W-:Y:S02]  /*7110*/  @!UP1 UIMAD UR36, UR6, UR14, UR36 ;  /* 0x0000000e062492a4 */ /* 0x000fe4000f8e0224 */
[----:B------:R-:W-:Y:S01]  /*7120*/  UIMAD UR5, UR53, UR4, UR19 ;  /* 0x00000004350572a4 */ /* 0x000fe2000f8e0213 */
[----:B------:R-:W-:Y:S03]  /*7130*/  @P2 VIADD R7, R7, 0x1 ;  /* 0x0000000107072836 */ /* 0x000fe60000000000 */
[----:B------:R-:W-:Y:S02]  /*7140*/  USHF.L.U32 UR50, UR5, 0x7, URZ ;  /* 0x0000000705327899 */ /* 0x000fe400080006ff */
[----:B------:R-:W-:Y:S11]  /*7150*/  R2UR UR44, R7 ;  /* 0x00000000072c72ca */ /* 0x000ff600000e0000 */
[----:B------:R-:W-:Y:S02]  /*7160*/  @!UPT UIADD3 URZ, UPT, UPT, URZ, URZ, URZ ;  /* 0x000000fffffff290 */ /* 0x000fe4000fffe0ff */
[----:B------:R-:W-:Y:S02]  /*7170*/  @!UP0 UIADD3 UR44, UPT, UPT, -UR44, URZ, URZ ;  /* 0x000000ff2c2c8290 */ /* 0x000fe4000fffe1ff */
[----:B------:R-:W-:Y:S04]  /*7180*/  @!UP2 ULOP3.LUT UR44, URZ, UR11, URZ, 0x33, !UPT ;  /* 0x0000000bff2ca292 */ /* 0x000fe8000f8e33ff */
[----:B------:R-:W-:Y:S04]  /*7190*/  UIADD3 UR4, UPT, UPT, -UR44, URZ, URZ ;  /* 0x000000ff2c047290 */ /* 0x000fe8000fffe1ff */
[----:B------:R-:W-:Y:S01]  /*71a0*/  UIMAD UR43, UR11, UR4, UR43 ;  /* 0x000000040b2b72a4 */ /* 0x000fe2000f8e022b */
[----:B------:R-:W-:Y:S11]  /*71b0*/  @!P0 BRA `(.L_x_107) ;  /* 0x00000000007c8947 */ /* 0x000ff60003800000 */
[----:B------:R-:W1:Y:S01]  /*71c0*/  LDCU.64 UR8, c[0x4][0x80] ;  /* 0x01001000ff0877ac */ /* 0x000e620008000a00 */
[----:B------:R-:W-:Y:S01]  /*71d0*/  MOV R16, 0x0 ;  /* 0x0000000000107802 */ /* 0x000fe20000000f00 */
[----:B------:R-:W-:Y:S02]  /*71e0*/  HFMA2 R12, -RZ, RZ, 0, 5.9604644775390625e-08 ;  /* 0x00000001ff0c7431 */ /* 0x000fe400000001ff */
[----:B------:R-:W-:Y:S01]  /*71f0*/  IMAD.MOV.U32 R8, RZ, RZ, 0x70 ;  /* 0x00000070ff087424 */ /* 0x000fe200078e00ff */
[----:B------:R2:W3:Y:S01]  /*7200*/  LDC.64 R14, c[0x4][R16] ;  /* 0x01000000100e7b82 */ /* 0x0004e20000000a00 */
[----:B------:R-:W4:Y:S01]  /*7210*/  LDCU.64 UR6, c[0x4][0x88] ;  /* 0x01001100ff0677ac */ /* 0x000f220008000a00 */
[----:B------:R-:W-:Y:S01]  /*7220*/  IMAD.MOV.U32 R13, RZ, RZ, RZ ;  /* 0x000000ffff0d7224 */ /* 0x000fe200078e00ff */
[----:B------:R-:W2:Y:S01]  /*7230*/  LDCU.64 UR4, c[0x4][0x8] ;  /* 0x01000100ff0477ac */ /* 0x000ea20008000a00 */
[----:B-1----:R-:W-:Y:S01]  /*7240*/  MOV R5, UR9 ;  /* 0x0000000900057c02 */ /* 0x002fe20008000f00 */
[----:B------:R-:W-:Y:S01]  /*7250*/  IMAD.U32 R4, RZ, RZ, UR8 ;  /* 0x00000008ff047e24 */ /* 0x000fe2000f8e00ff */
[----:B----4-:R-:W-:Y:S01]  /*7260*/  MOV R7, UR7 ;  /* 0x0000000700077c02 */ /* 0x010fe20008000f00 */
[----:B------:R-:W-:Y:S01]  /*7270*/  IMAD.U32 R6, RZ, RZ, UR6 ;  /* 0x00000006ff067e24 */ /* 0x000fe2000f8e00ff */
[----:B--2---:R-:W-:Y:S01]  /*7280*/  MOV R11, UR5 ;  /* 0x00000005000b7c02 */ /* 0x004fe20008000f00 */
[----:B------:R-:W-:Y:S02]  /*7290*/  IMAD.U32 R10, RZ, RZ, UR4 ;  /* 0x00000004ff0a7e24 */ /* 0x000fe4000f8e00ff */
[----:B------:R-:W-:Y:S07]  /*72a0*/  LEPC R20, `(.L_x_108) ;  /* 0x000000001014794e */ /* 0x000fee0000000000 */
[----:B---3-5:R-:W-:Y:S05]  /*72b0*/  CALL.ABS.NOINC R14 ;  /* 0x000000000e007343 */ /* 0x028fea0003c00000 */
.L_x_108:
[----:B------:R-:W1:Y:S01]  /*72c0*/  LDCU.64 UR8, c[0x4][0x80] ;  /* 0x01001000ff0877ac */ /* 0x000e620008000a00 */
[----:B------:R-:W2:Y:S01]  /*72d0*/  LDC.64 R16, c[0x4][R16] ;  /* 0x0100000010107b82 */ /* 0x000ea20000000a00 */
[----:B------:R-:W-:Y:S02]  /*72e0*/  HFMA2 R12, -RZ, RZ, 0, 5.9604644775390625e-08 ;  /* 0x00000001ff0c7431 */ /* 0x000fe400000001ff */
[----:B------:R-:W-:Y:S02]  /*72f0*/  IMAD.MOV.U32 R8, RZ, RZ, 0x70 ;  /* 0x00000070ff087424 */ /* 0x000fe400078e00ff */
[----:B------:R-:W-:Y:S01]  /*7300*/  IMAD.MOV.U32 R13, RZ, RZ, RZ ;  /* 0x000000ffff0d7224 */ /* 0x000fe200078e00ff */
[----:B------:R-:W3:Y:S01]  /*7310*/  LDCU.64 UR6, c[0x4][0x88] ;  /* 0x01001100ff0677ac */ /* 0x000ee20008000a00 */
[----:B------:R-:W4:Y:S01]  /*7320*/  LDCU.64 UR4, c[0x4][0x8] ;  /* 0x01000100ff0477ac */ /* 0x000f220008000a00 */
[----:B-1----:R-:W-:Y:S02]  /*7330*/  MOV R4, UR8 ;  /* 0x0000000800047c02 */ /* 0x002fe40008000f00 */
[----:B------:R-:W-:Y:S02]  /*7340*/  MOV R5, UR9 ;  /* 0x0000000900057c02 */ /* 0x000fe40008000f00 */
[----:B---3--:R-:W-:Y:S01]  /*7350*/  MOV R7, UR7 ;  /* 0x0000000700077c02 */ /* 0x008fe20008000f00 */
[----:B------:R-:W-:Y:S01]  /*7360*/  IMAD.U32 R6, RZ, RZ, UR6 ;  /* 0x00000006ff067e24 */ /* 0x000fe2000f8e00ff */
[----:B----4-:R-:W-:Y:S01]  /*7370*/  MOV R11, UR5 ;  /* 0x00000005000b7c02 */ /* 0x010fe20008000f00 */
[----:B------:R-:W-:Y:S02]  /*7380*/  IMAD.U32 R10, RZ, RZ, UR4 ;  /* 0x00000004ff0a7e24 */ /* 0x000fe4000f8e00ff */
[----:B------:R-:W-:Y:S07]  /*7390*/  LEPC R20, `(.L_x_107) ;  /* 0x000000001014794e */ /* 0x000fee0000000000 */
[----:B--2---:R-:W-:Y:S05]  /*73a0*/  CALL.ABS.NOINC R16 ;  /* 0x0000000010007343 */ /* 0x004fea0003c00000 */
.L_x_107:
[----:B------:R-:W-:Y:S05]  /*73b0*/  BSYNC.RECONVERGENT B6 ;  /* 0x0000000000067941 */ /* 0x000fea0003800200 */
.L_x_106:
[----:B------:R-:W-:Y:S02]  /*73c0*/  R2UR UR6, R53 ;  /* 0x00000000350672ca */ /* 0x000fe400000e0000 */
[----:B------:R-:W-:Y:S02]  /*73d0*/  R2UR UR5, R61 ;  /* 0x000000003d0572ca */ /* 0x000fe400000e0000 */
[----:B------:R-:W-:Y:S02]  /*73e0*/  R2UR UR4, R60 ;  /* 0x000000003c0472ca */ /* 0x000fe400000e0000 */
[----:B------:R-:W-:Y:S02]  /*73f0*/  ISETP.NE.U32.AND P3, PT, R42, RZ, PT ;  /* 0x000000ff2a00720c */ /* 0x000fe40003f65070 */
[----:B------:R-:W-:Y:S02]  /*7400*/  ISETP.NE.U32.AND P2, PT, RZ, UR60, PT ;  /* 0x0000003cff007c0c */ /* 0x000fe4000bf45070 */
[----:B------:R-:W-:Y:S02]  /*7410*/  ISETP.NE.AND.EX P3, PT, R43, RZ, PT, P3 ;  /* 0x000000ff2b00720c */ /* 0x000fe40003f65330 */
[----:B------:R-:W-:Y:S01]  /*7420*/  ISETP.NE.AND.EX P2, PT, RZ, UR61, PT, P2 ;  /* 0x0000003dff007c0c */ /* 0x000fe2000bf45320 */
[----:B------:R-:W-:Y:S02]  /*7430*/  UISETP.NE.AND UP2, UPT, UR6, URZ, UPT ;  /* 0x000000ff0600728c */ /* 0x000fe4000bf45270 */
[----:B------:R-:W-:Y:S04]  /*7440*/  UISETP.NE.U32.AND UP0, UPT, UR5, URZ, UPT ;  /* 0x000000ff0500728c */ /* 0x000fe8000bf05070 */
[----:B------:R-:W-:Y:S01]  /*7450*/  UISETP.NE.AND.EX UP1, UPT, UR4, URZ, UPT, UP0 ;  /* 0x000000ff0400728c */ /* 0x000fe2000bf25300 */
[----:B------:R-:W-:Y:S01]  /*7460*/  PLOP3.LUT P4, PT, PT, PT, UP2, 0x80, 0x8 ;  /* 0x000000000008781c */ /* 0x000fe20003f8f028 */
[----:B------:R-:W-:Y:S03]  /*7470*/  UPLOP3.LUT UP0, UPT, UPT, UPT, UPT, 0x40, 0x4 ;  /* 0x000000000004789c */ /* 0x000fe60003f0e870 */
[----:B------:R-:W-:Y:S01]  /*7480*/  P2R R65, PR, RZ, 0x10 ;  /* 0x00000010ff417803 */ /* 0x000fe20000000000 */
[----:B------:R-:W-:Y:S06]  /*7490*/  @UP2 UPLOP3.LUT UP0, UPT, UPT, UPT, UP1, 0x80, 0x8 ;  /* 0x000000000008289c */ /* 0x000fec0003f0f010 */
[----:B------:R-:W-:Y:S01]  /*74a0*/  PLOP3.LUT P0, PT, PT, PT, UP0, 0x80, 0x8 ;  /* 0x000000000008781c */ /* 0x000fe20003f0f008 */
[----:B------:R-:W-:Y:S01]  /*74b0*/  @!UPT UIADD3 URZ, UPT, UPT, URZ, URZ, URZ ;  /* 0x000000fffffff290 */ /* 0x000fe2000fffe0ff */
[----:B------:R-:W-:Y:S11]  /*74c0*/  BRA.U !UP1, `(.L_x_109) ;  /* 0x0000000109407547 */ /* 0x000ff6000b800000 */
[----:B------:R-:W-:Y:S01]  /*74d0*/  UISETP.NE.U32.AND UP0, UPT, UR60, URZ, UPT ;  /* 0x000000ff3c00728c */ /* 0x000fe2000bf05070 */
[----:B------:R-:W-:Y:S01]  /*74e0*/  R2UR UR6, R61 ;  /* 0x000000003d0672ca */ /* 0x000fe200000e0000 */
[----:B------:R-:W1:Y:S01]  /*74f0*/  LDCU.64 UR8, c[0x0][0x358] ;  /* 0x00006b00ff0877ac */ /* 0x000e620008000a00 */
[----:B------:R-:W-:Y:S02]  /*7500*/  HFMA2 R49, -RZ, RZ, 0, 5.9604644775390625e-08 ;  /* 0x00000001ff317431 */ /* 0x000fe400000001ff */
[----:B------:R-:W-:Y:S01]  /*7510*/  IMAD.MOV.U32 R0, RZ, RZ, 0x1 ;  /* 0x00000001ff007424 */ /* 0x000fe200078e00ff */
[----:B------:R-:W-:Y:S06]  /*7520*/  UISETP.NE.AND.EX UP0, UPT, UR61, URZ, UPT, UP0 ;  /* 0x000000ff3d00728c */ /* 0x000fec000bf05300 */
[----:B------:R-:W-:Y:S05]  /*7530*/  PLOP3.LUT P1, PT, PT, PT, UP0, 0x80, 0x8 ;  /* 0x000000000008781c */ /* 0x000fea0003f2f008 */
[----:B------:R-:W2:Y:S01]  /*7540*/  @UP0 LDCU.64 UR4, c[0x0][0x888] ;  /* 0x00011100ff0407ac */ /* 0x000ea20008000a00 */
[----:B------:R-:W-:Y:S07]  /*7550*/  @UP0 UIMAD UR6, UR51, UR6, URZ ;  /* 0x00000006330602a4 */ /* 0x000fee000f8e02ff */
[----:B------:R-:W-:Y:S01]  /*7560*/  @!P1 PRMT R49, R0, 0x7610, R49 ;  /* 0x0000761000319816 */ /* 0x000fe20000000031 */
[----:B--2---:R-:W-:Y:S06]  /*7570*/  @UP0 UIMAD.WIDE UR4, UR6, 0x4, UR4 ;  /* 0x00000004060408a5 */ /* 0x004fec000f8e0204 */
[----:B-----5:R-:W-:Y:S02]  /*7580*/  IMAD.U32 R26, RZ, RZ, UR4 ;  /* 0x00000004ff1a7e24 */ /* 0x020fe4000f8e00ff */
[----:B------:R-:W-:Y:S03]  /*7590*/  IMAD.U32 R27, RZ, RZ, UR5 ;  /* 0x00000005ff1b7e24 */ /* 0x000fe6000f8e00ff */
[----:B------:R-:W2:Y:S02]  /*75a0*/  @!UP0 LDCU UR4, c[0x0][0x880] ;  /* 0x00011000ff0487ac */ /* 0x000ea40008000800 */
[----:B-1----:R1:W5:Y:S02]  /*75b0*/  @P1 LDG.E R26, desc[UR8][R26.64] ;  /* 0x000000081a1a1981 */ /* 0x002364000c1e1900 */
[----:B-12---:R-:W-:Y:S02]  /*75c0*/  @!P1 MOV R26, UR4 ;  /* 0x00000004001a9c02 */ /* 0x006fe40008000f00 */
.L_x_109:
[----:B------:R-:W-:Y:S05]  /*75d0*/  @!P3 BRA `(.L_x_110) ;  /* 0x000000000024b947 */ /* 0x000fea0003800000 */
[----:B------:R-:W-:Y:S01]  /*75e0*/  ISETP.NE.U32.AND P1, PT, R40, RZ, PT ;  /* 0x000000ff2800720c */ /* 0x000fe20003f25070 */
[----:B------:R-:W1:Y:S03]  /*75f0*/  LDCU.64 UR4, c[0x0][0x358] ;  /* 0x00006b00ff0477ac */ /* 0x000e660008000a00 */
[----:B------:R-:W-:Y:S11]  /*7600*/  ISETP.NE.AND.EX P1, PT, R41, RZ, PT, P1 ;  /* 0x000000ff2900720c */ /* 0x000ff60003f25310 */
[----:B------:R-:W-:Y:S02]  /*7610*/  @!UPT UIADD3 URZ, UPT, UPT, URZ, URZ, URZ ;  /* 0x000000fffffff290 */ /* 0x000fe4000fffe0ff */
[----:B------:R-:W2:Y:S01]  /*7620*/  @P1 LDC.64 R4, c[0x0][0x8a8] ;  /* 0x00022a00ff041b82 */ /* 0x000ea20000000a00 */
[----:B------:R-:W-:Y:S04]  /*7630*/  @P1 IMAD R0, R42, UR51, RZ ;  /* 0x000000332a001c24 */ /* 0x000fe8000f8e02ff */
[----:B--2---:R-:W-:Y:S05]  /*7640*/  @P1 IMAD.WIDE R4, R0, 0x4, R4 ;  /* 0x0000000400041825 */ /* 0x004fea00078e0204 */
[----:B-1---5:R1:W5:Y:S02]  /*7650*/  @P1 LDG.E R24, desc[UR4][R4.64] ;  /* 0x0000000404181981 */ /* 0x022364000c1e1900 */
[----:B-1----:R-:W2:Y:S02]  /*7660*/  @!P1 LDC R24, c[0x0][0x8a0] ;  /* 0x00022800ff189b82 */ /* 0x002ea40000000800 */
.L_x_110:
[----:B-----5:R-:W-:Y:S01]  /*7670*/  FSETP.NEU.AND P1, PT, R26, RZ, PT ;  /* 0x000000ff1a00720b */ /* 0x020fe20003f2d000 */
[----:B------:R-:W-:Y:S01]  /*7680*/  IMAD.SHL.U32 R66, R58, 0x2, RZ ;  /* 0x000000023a427824 */ /* 0x000fe200078e00ff */
[----:B------:R-:W-:Y:S01]  /*7690*/  SEL R3, RZ, 0xffffffff, P2 ;  /* 0xffffffffff037807 */ /* 0x000fe20001000000 */
[----:B------:R-:W-:Y:S01]  /*76a0*/  BSSY B1, `(.L_x_111) ;  /* 0x0000030000017945 */ /* 0x000fe20003800000 */
[----:B------:R-:W-:Y:S01]  /*76b0*/  @P4 LOP3.LUT P2, RZ, R49, 0xff, RZ, 0xc0, !PT ;  /* 0x000000ff31ff4812 */ /* 0x000fe2000784c0ff */
[----:B------:R-:W-:Y:S01]  /*76c0*/  IMAD.MOV.U32 R68, RZ, RZ, 0x1 ;  /* 0x00000001ff447424 */ /* 0x000fe200078e00ff */
[----:B------:R-:W-:Y:S01]  /*76d0*/  @P4 SEL R64, RZ, 0xffffffff, P1 ;  /* 0xffffffffff404807 */ /* 0x000fe20000800000 */
[----:B------:R-:W-:Y:S01]  /*76e0*/  IMAD.IADD R25, R23, 0x1, R2 ;  /* 0x0000000117197824 */ /* 0x000fe200078e0202 */
[----:B------:R-:W-:Y:S01]  /*76f0*/  LOP3.LUT R57, R57, 0x1, RZ, 0x3c, !PT ;  /* 0x0000000139397812 */ /* 0x000fe200078e3cff */
[----:B------:R-:W-:Y:S01]  /*7700*/  IMAD.MOV.U32 R27, RZ, RZ, RZ ;  /* 0x000000ffff1b7224 */ /* 0x000fe200078e00ff */
[----:B------:R-:W-:Y:S02]  /*7710*/  @P0 SEL R64, R3, R64, !P2 ;  /* 0x0000004003400207 */ /* 0x000fe40005000000 */
[----:B------:R-:W-:Y:S02]  /*7720*/  CS2R R38, SRZ ;  /* 0x0000000000267805 */ /* 0x000fe4000001ff00 */
[----:B------:R-:W-:Y:S02]  /*7730*/  LEA R62, R22, UR49, 0x3 ;  /* 0x00000031163e7c11 */ /* 0x000fe4000f8e18ff */
[----:B------:R-:W-:Y:S02]  /*7740*/  CS2R R36, SRZ ;  /* 0x0000000000247805 */ /* 0x000fe4000001ff00 */
[----:B------:R-:W-:Y:S02]  /*7750*/  @P4 LOP3.LUT R64, R64, 0x1, RZ, 0xc0, !PT ;  /* 0x0000000140404812 */ /* 0x000fe400078ec0ff */
[----:B------:R-:W-:Y:S02]  /*7760*/  CS2R R30, SRZ ;  /* 0x00000000001e7805 */ /* 0x000fe4000001ff00 */
[----:B------:R-:W-:Y:S02]  /*7770*/  PLOP3.LUT P0, PT, PT, PT, UP1, 0x80, 0x8 ;  /* 0x000000000008781c */ /* 0x000fe40003f0f018 */
[----:B------:R-:W-:Y:S02]  /*7780*/  CS2R R28, SRZ ;  /* 0x00000000001c7805 */ /* 0x000fe4000001ff00 */
[----:B------:R-:W-:Y:S01]  /*7790*/  ISETP.NE.U32.OR P5, PT, R64, 0x1, !P4 ;  /* 0x000000014000780c */ /* 0x000fe200067a5470 */
[----:B------:R-:W-:Y:S01]  /*77a0*/  VIADD R67, R66, UR49 ;  /* 0x0000003142437c36 */ /* 0x000fe20008000000 */
[----:B------:R-:W-:Y:S02]  /*77b0*/  LOP3.LUT P2, R63, R49, 0xff, RZ, 0xc0, !PT ;  /* 0x000000ff313f7812 */ /* 0x000fe4000784c0ff */
[----:B------:R-:W-:Y:S05]  /*77c0*/  SEL R69, RZ, 0xffffffff, P1 ;  /* 0xffffffffff457807 */ /* 0x000fea0000800000 */
[----:B------:R-:W-:Y:S04]  /*77d0*/  @P0 SEL R69, R3, R69, !P2 ;  /* 0x0000004503450207 */ /* 0x000fe80005000000 */
[----:B------:R-:W-:Y:S02]  /*77e0*/  @P5 SHF.L.U32 R0, R57, 0x1f, RZ ;  /* 0x0000001f39005819 */ /* 0x000fe400000006ff */
[----:B------:R-:W-:Y:S02]  /*77f0*/  LOP3.LUT R69, R69, 0x1, RZ, 0xc0, !PT ;  /* 0x0000000145457812 */ /* 0x000fe400078ec0ff */
[----:B------:R1:W3:Y:S02]  /*7800*/  @P5 SYNCS.PHASECHK.TRANS64.TRYWAIT P4, [UR49+0xd0], R0 ;  /* 0x0000d000ff0055a7 */ /* 0x0002e40008081131 */
[----:B-1----:R-:W-:Y:S04]  /*7810*/  SHF.L.U32 R0, R56, 0x1f, RZ ;  /* 0x0000001f38007819 */ /* 0x002fe800000006ff */
[----:B------:R1:W4:Y:S01]  /*7820*/  SYNCS.PHASECHK.TRANS64.TRYWAIT P3, [R62+URZ+0x130], R0 ;  /* 0x000130003e0075a7 */ /* 0x00032200080611ff */
[----:B---3--:R-:W-:Y:S01]  /*7830*/  @P5 SEL R68, RZ, 0x1, !P4 ;  /* 0x00000001ff445807 */ /* 0x008fe20006000000 */
[----:B-1----:R-:W-:Y:S06]  /*7840*/  @!P5 BRA `(.L_x_112) ;  /* 0x000000000054d947 */ /* 0x002fec0003800000 */
[----:B------:R-:W-:Y:S01]  /*7850*/  ISETP.NE.U32.AND P0, PT, R69, 0x1, PT ;  /* 0x000000014500780c */ /* 0x000fe20003f05070 */
[C---:B------:R-:W-:Y:S01]  /*7860*/  VIADD R2, R67.reuse, 0x200 ;  /* 0x0000020043027836 */ /* 0x040fe20000000000 */
[----:B------:R-:W-:Y:S01]  /*7870*/  LOP3.LUT P1, RZ, R48, 0x40, RZ, 0xc0, !PT ;  /* 0x0000004030ff7812 */ /* 0x000fe2000782c0ff */
[----:B------:R-:W-:Y:S01]  /*7880*/  BSSY B0, `(.L_x_113) ;  /* 0x000000e000007945 */ /* 0x000fe20003800000 */
[----:B------:R-:W-:Y:S01]  /*7890*/  PLOP3.LUT P2, PT, PT, PT, PT, 0x8, 0x80 ;  /* 0x000000000080781c */ /* 0x000fe20003f4e170 */
[----:B------:R-:W-:Y:S01]  /*78a0*/  IMAD.MOV.U32 R39, RZ, RZ, RZ ;  /* 0x000000ffff277224 */ /* 0x000fe200078e00ff */
[----:B------:R-:W-:Y:S02]  /*78b0*/  CS2R R36, SRZ ;  /* 0x0000000000247805 */ /* 0x000fe4000001ff00 */
[----:B------:R-:W-:Y:S02]  /*78c0*/  CS2R R30, SRZ ;  /* 0x00000000001e7805 */ /* 0x000fe4000001ff00 */
[----:B------:R-:W-:Y:S03]  /*78d0*/  CS2R R28, SRZ ;  /* 0x00000000001c7805 */ /* 0x000fe6000001ff00 */
[----:B------:R-:W-:Y:S01]  /*78e0*/  @P0 PLOP3.LUT P2, PT, P1, PT, PT, 0x80, 0x8 ;  /* 0x000000000008081c */ /* 0x000fe20000f4f070 */
[----:B------:R-:W-:Y:S01]  /*78f0*/  @P0 VIADD R4, R67, 0x210 ;  /* 0x0000021043040836 */ /* 0x000fe20000000000 */
[----:B------:R-:W-:Y:S11]  /*7900*/  ISETP.NE.AND P1, PT, R68, RZ, PT ;  /* 0x000000ff4400720c */ /* 0x000ff60003f25270 */
[----:B------:R-:W-:Y:S02]  /*7910*/  @P2 VIADD R4, R2, 0xfffffff0 ;  /* 0xfffffff002042836 */ /* 0x000fe40000000000 */
[----:B------:R-:W-:Y:S05]  /*7920*/  @P1 BRA `(.L_x_114) ;  /* 0x00000000000c1947 */ /* 0x000fea0003800000 */
[----:B------:R-:W-:Y:S04]  /*7930*/  SHF.L.U32 R3, R57, 0x1f, RZ ;  /* 0x0000001f39037819 */ /* 0x000fe800000006ff */
[----:B------:R-:W1:Y:S02]  /*7940*/  SYNCS.PHASECHK.TRANS64.TRYWAIT P1, [UR49+0xd0], R3 ;  /* 0x0000d003ff0075a7 */ /* 0x000e640008021131 */
[----:B-1----:R-:W-:Y:S05]  /*7950*/  @!P1 BRA `(.L_x_115) ;  /* 0x0000003000a09947 */ /* 0x002fea0003800000 */
.L_x_114:
[----:B------:R-:W-:Y:S05]  /*7960*/  BSYNC B0 ;  /* 0x0000000000007941 */ /* 0x000fea0003800000 */
.L_x_113:
[----:B------:R3:W1:Y:S01]  /*7970*/  @P0 LDS.128 R36, [R4] ;  /* 0x0000000004240984 */ /* 0x0006620000000c00 */
[----:B------:R-:W-:Y:S03]  /*7980*/  HFMA2 R27, -RZ, RZ, 0, 5.9604644775390625e-08 ;  /* 0x00000001ff1b7431 */ /* 0x000fe600000001ff */
[----:B------:R3:W1:Y:S02]  /*7990*/  @P0 LDS.128 R28, [R66+UR49+0x200] ;  /* 0x00020031421c0984 */ /* 0x0006640008000c00 */
.L_x_112:
[----:B------:R-:W-:Y:S05]  /*79a0*/  BSYNC B1 ;  /* 0x0000000000017941 */ /* 0x000fea0003800000 */
.L_x_111:
[----:B-1----:R-:W-:Y:S04]  /*79b0*/  SHF.R.U32.HI R2, RZ, 0x15, R25 ;  /* 0x00000015ff027819 */ /* 0x002fe80000011619 */
[----:B------:R-:W-:Y:S01]  /*79c0*/  LOP3.LUT P0, RZ, R2, 0x3, R50, 0x48, !PT ;  /* 0x0000000302ff7812 */ /* 0x000fe20007804832 */
[----:B------:R-:W-:Y:S01]  /*79d0*/  @!UPT UIADD3 URZ, UPT, UPT, URZ, URZ, URZ ;  /* 0x000000fffffff290 */ /* 0x000fe2000fffe0ff */
[----:B----4-:R-:W-:Y:S11]  /*79e0*/  @P3 BRA `(.L_x_116) ;  /* 0x0000000000083947 */ /* 0x010ff60003800000 */
[----:B------:R-:W1:Y:S02]  /*79f0*/  SYNCS.PHASECHK.TRANS64.TRYWAIT P1, [R62+URZ+0x130], R0 ;  /* 0x000130003e0075a7 */ /* 0x000e6400080211ff */
[----:B-1----:R-:W-:Y:S05]  /*7a00*/  @!P1 BRA `(.L_x_117) ;  /* 0x00000030008c9947 */ /* 0x002fea0003800000 */
.L_x_116:
[----:B------:R-:W-:Y:S05]  /*7a10*/  @!P0 BRA `(.L_x_118) ;  /* 0x0000000000408947 */ /* 0x000fea0003800000 */
[----:B------:R-:W4:Y:S01]  /*7a20*/  LDCU.64 UR8, c[0x4][0x70] ;  /* 0x01000e00ff0877ac */ /* 0x000f220008000a00 */
[----:B------:R-:W-:Y:S01]  /*7a30*/  MOV R3, 0x0 ;  /* 0x0000000000037802 */ /* 0x000fe20000000f00 */
[----:B------:R-:W-:Y:S02]  /*7a40*/  HFMA2 R12, -RZ, RZ, 0, 5.9604644775390625e-08 ;  /* 0x00000001ff0c7431 */ /* 0x000fe400000001ff */
[----:B------:R-:W-:Y:S02]  /*7a50*/  IMAD.MOV.U32 R8, RZ, RZ, 0x192 ;  /* 0x00000192ff087424 */ /* 0x000fe400078e00ff */
[----:B------:R-:W-:Y:S01]  /*7a60*/  IMAD.MOV.U32 R13, RZ, RZ, RZ ;  /* 0x000000ffff0d7224 */ /* 0x000fe200078e00ff */
[----:B------:R-:W5:Y:S01]  /*7a70*/  LDCU.64 UR6, c[0x4][0x78] ;  /* 0x01000f00ff0677ac */ /* 0x000f620008000a00 */
[----:B------:R-:W1:Y:S01]  /*7a80*/  LDC.64 R2, c[0x4][R3] ;  /* 0x0100000003027b82 */ /* 0x000e620000000a00 */
[----:B------:R-:W2:Y:S01]  /*7a90*/  LDCU.64 UR4, c[0x4][0x10] ;  /* 0x01000200ff0477ac */ /* 0x000ea20008000a00 */
[----:B----4-:R-:W-:Y:S01]  /*7aa0*/  MOV R5, UR9 ;  /* 0x0000000900057c02 */ /* 0x010fe20008000f00 */
[----:B---3--:R-:W-:Y:S01]  /*7ab0*/  IMAD.U32 R4, RZ, RZ, UR8 ;  /* 0x00000008ff047e24 */ /* 0x008fe2000f8e00ff */
[----:B-----5:R-:W-:Y:S01]  /*7ac0*/  MOV R7, UR7 ;  /* 0x0000000700077c02 */ /* 0x020fe20008000f00 */
[----:B------:R-:W-:Y:S01]  /*7ad0*/  IMAD.U32 R6, RZ, RZ, UR6 ;  /* 0x00000006ff067e24 */ /* 0x000fe2000f8e00ff */
[----:B--2---:R-:W-:Y:S01]  /*7ae0*/  MOV R11, UR5 ;  /* 0x00000005000b7c02 */ /* 0x004fe20008000f00 */
[----:B------:R-:W-:Y:S02]  /*7af0*/  IMAD.U32 R10, RZ, RZ, UR4 ;  /* 0x00000004ff0a7e24 */ /* 0x000fe4000f8e00ff */
[----:B------:R-:W-:Y:S07]  /*7b00*/  LEPC R20, `(.L_x_118) ;  /* 0x000000001014794e */ /* 0x000fee0000000000 */
[----:B-1----:R-:W-:Y:S05]  /*7b10*/  CALL.ABS.NOINC R2 ;  /* 0x0000000002007343 */ /* 0x002fea0003c00000 */
.L_x_118:
[----:B------:R-:W-:Y:S01]  /*7b20*/  SHF.L.U32 R3, R28, 0x10, RZ ;  /* 0x000000101c037819 */ /* 0x000fe200000006ff */
[----:B------:R-:W-:Y:S05]  /*7b30*/  WARPSYNC.ALL ;  /* 0x0000000000007948 */ /* 0x000fea0003800000 */
[----:B------:R-:W-:Y:S01]  /*7b40*/  R2UR UR4, R25 ;  /* 0x00000000190472ca */ /* 0x000fe200000e0000 */
[----:B------:R-:W-:Y:S01]  /*7b50*/  BSSY.RECONVERGENT B0, `(.L_x_119) ;  /* 0x0000059000007945 */ /* 0x000fe20003800200 */
[C---:B------:R-:W-:Y:S02]  /*7b60*/  SHF.L.U32 R20, R29.reuse, 0x10, RZ ;  /* 0x000000101d147819 */ /* 0x040fe400000006ff */
[----:B------:R-:W-:Y:S02]  /*7b70*/  LOP3.LUT R21, R29, 0xffff0000, RZ, 0xc0, !PT ;  /* 0xffff00001d157812 */ /* 0x000fe400078ec0ff */
[----:B------:R-:W-:Y:S02]  /*7b80*/  LOP3.LUT P0, RZ, R48, 0x40, RZ, 0xc0, !PT ;  /* 0x0000004030ff7812 */ /* 0x000fe4000780c0ff */
[----:B------:R-:W-:Y:S02]  /*7b90*/  MOV R71, 0x10 ;  /* 0x0000001000477802 */ /* 0x000fe40000000f00 */
[----:B------:R-:W-:Y:S02]  /*7ba0*/  ISETP.NE.AND P1, PT, R59, RZ, PT ;  /* 0x000000ff3b00720c */ /* 0x000fe40003f25270 */
[----:B------:R-:W-:Y:S01]  /*7bb0*/  SEL R71, R71, 0xfffffff0, !P0 ;  /* 0xfffffff047477807 */ /* 0x000fe20004000000 */
[----:B---3--:R-:W1:Y:S01]  /*7bc0*/  LDTM.x16 R4, tmem[UR4] ;  /* 0x00000004000479ee */ /* 0x008e620008240000 */
[----:B------:R-:W-:Y:S02]  /*7bd0*/  ISETP.NE.AND P6, PT, R65, RZ, PT ;  /* 0x000000ff4100720c */ /* 0x000fe40003fc5270 */
[----:B------:R-:W-:Y:S02]  /*7be0*/  IADD3 R67, PT, PT, R67, R71, RZ ;  /* 0x0000004743437210 */ /* 0x000fe40007ffe0ff */
[----:B------:R-:W-:Y:S01]  /*7bf0*/  ISETP.NE.U32.OR P0, PT, R64, 0x1, !P6 ;  /* 0x000000014000780c */ /* 0x000fe20007705470 */
[----:B-12---:R-:W-:Y:S01]  /*7c00*/  FMUL R0, R24, R4 ;  /* 0x0000000418007220 */ /* 0x006fe20000400000 */
[----:B------:R-:W-:Y:S01]  /*7c10*/  LOP3.LUT R4, R28, 0xffff0000, RZ, 0xc0, !PT ;  /* 0xffff00001c047812 */ /* 0x000fe200078ec0ff */
[C---:B------:R-:W-:Y:S01]  /*7c20*/  FMUL R2, R24.reuse, R5 ;  /* 0x0000000518027220 */ /* 0x040fe20000400000 */
[----:B------:R-:W-:Y:S01]  /*7c30*/  FMUL R7, R24, R7 ;  /* 0x0000000718077220 */ /* 0x000fe20000400000 */
[----:B------:R-:W-:Y:S01]  /*7c40*/  FFMA R0, R26, R3, R0 ;  /* 0x000000031a007223 */ /* 0x000fe20000000000 */
[----:B------:R-:W-:Y:S01]  /*7c50*/  FMUL R3, R24, R6 ;  /* 0x0000000618037220 */ /* 0x000fe20000400000 */
[----:B------:R-:W-:Y:S01]  /*7c60*/  FFMA R2, R26, R4, R2 ;  /* 0x000000041a027223 */ /* 0x000fe20000000002 */
[C---:B------:R-:W-:Y:S01]  /*7c70*/  FMUL R4, R24.reuse, R8 ;  /* 0x0000000818047220 */ /* 0x040fe20000400000 */
[C---:B------:R-:W-:Y:S01]  /*7c80*/  FMUL R8, R24.reuse, R12 ;  /* 0x0000000c18087220 */ /* 0x040fe20000400000 */
[----:B------:R-:W-:Y:S01]  /*7c90*/  FMUL R12, R24, R16 ;  /* 0x00000010180c7220 */ /* 0x000fe20000400000 */
[----:B------:R-:W-:Y:S01]  /*7ca0*/  SHF.L.U32 R16, R30, 0x10, RZ ;  /* 0x000000101e107819 */ /* 0x000fe200000006ff */
[----:B------:R-:W-:Y:S01]  /*7cb0*/  FFMA R3, R26, R20, R3 ;  /* 0x000000141a037223 */ /* 0x000fe20000000003 */
[----:B------:R-:W-:Y:S01]  /*7cc0*/  F2FP.BF16.F32.PACK_AB R32, R2, R0 ;  /* 0x000000000220723e */ /* 0x000fe200000010ff */
[----:B------:R-:W-:Y:S01]  /*7cd0*/  FFMA R7, R26, R21, R7 ;  /* 0x000000151a077223 */ /* 0x000fe20000000007 */
[----:B------:R-:W-:Y:S01]  /*7ce0*/  LOP3.LUT R0, R30, 0xffff0000, RZ, 0xc0, !PT ;  /* 0xffff00001e007812 */ /* 0x000fe200078ec0ff */
[C---:B------:R-:W-:Y:S01]  /*7cf0*/  FMUL R5, R24.reuse, R9 ;  /* 0x0000000918057220 */ /* 0x040fe20000400000 */
[----:B------:R-:W-:Y:S01]  /*7d00*/  SHF.L.U32 R2, R31, 0x10, RZ ;  /* 0x000000101f027819 */ /* 0x000fe200000006ff */
[----:B------:R-:W-:Y:S01]  /*7d10*/  FMUL R6, R24, R10 ;  /* 0x0000000a18067220 */ /* 0x000fe20000400000 */
[----:B------:R-:W-:Y:S01]  /*7d20*/  F2FP.BF16.F32.PACK_AB R33, R7, R3 ;  /* 0x000000030721723e */ /* 0x000fe200000010ff */
[C---:B------:R-:W-:Y:S01]  /*7d30*/  FFMA R4, R26.reuse, R16, R4 ;  /* 0x000000101a047223 */ /* 0x040fe20000000004 */
[----:B------:R-:W-:Y:S01]  /*7d40*/  LOP3.LUT R16, R31, 0xffff0000, RZ, 0xc0, !PT ;  /* 0xffff00001f107812 */ /* 0x000fe200078ec0ff */
[----:B------:R-:W-:Y:S01]  /*7d50*/  FFMA R5, R26, R0, R5 ;  /* 0x000000001a057223 */ /* 0x000fe20000000005 */
[----:B------:R-:W-:Y:S01]  /*7d60*/  FMUL R11, R24, R11 ;  /* 0x0000000b180b7220 */ /* 0x000fe20000400000 */
[----:B------:R-:W-:Y:S01]  /*7d70*/  SHF.L.U32 R0, R36, 0x10, RZ ;  /* 0x0000001024007819 */ /* 0x000fe200000006ff */
[----:B------:R-:W-:Y:S01]  /*7d80*/  FFMA R6, R26, R2, R6 ;  /* 0x000000021a067223 */ /* 0x000fe20000000006 */
[----:B------:R-:W-:Y:S01]  /*7d90*/  LOP3.LUT R2, R36, 0xffff0000, RZ, 0xc0, !PT ;  /* 0xffff000024027812 */ /* 0x000fe200078ec0ff */
[----:B------:R-:W-:Y:S01]  /*7da0*/  FMUL R9, R24, R13 ;  /* 0x0000000d18097220 */ /* 0x000fe20000400000 */
[C---:B------:R-:W-:Y:S01]  /*7db0*/  FFMA R11, R26.reuse, R16, R11 ;  /* 0x000000101a0b7223 */ /* 0x040fe2000000000b */
[C---:B------:R-:W-:Y:S01]  /*7dc0*/  FFMA R8, R26.reuse, R0, R8 ;  /* 0x000000001a087223 */ /* 0x040fe20000000008 */
[C---:B------:R-:W-:Y:S01]  /*7dd0*/  SHF.L.U32 R0, R37.reuse, 0x10, RZ ;  /* 0x0000001025007819 */ /* 0x040fe200000006ff */
[----:B------:R-:W-:Y:S01]  /*7de0*/  FFMA R9, R26, R2, R9 ;  /* 0x000000021a097223 */ /* 0x000fe20000000009 */
[C---:B------:R-:W-:Y:S01]  /*7df0*/  FMUL R10, R24.reuse, R14 ;  /* 0x0000000e180a7220 */ /* 0x040fe20000400000 */
[----:B------:R-:W-:Y:S01]  /*7e00*/  LOP3.LUT R2, R37, 0xffff0000, RZ, 0xc0, !PT ;  /* 0xffff000025027812 */ /* 0x000fe200078ec0ff */
[----:B------:R-:W-:Y:S01]  /*7e10*/  FMUL R15, R24, R15 ;  /* 0x0000000f180f7220 */ /* 0x000fe20000400000 */
[----:B------:R-:W-:Y:S01]  /*7e20*/  SHF.L.U32 R3, R38, 0x10, RZ ;  /* 0x0000001026037819 */ /* 0x000fe200000006ff */
[C---:B------:R-:W-:Y:S01]  /*7e30*/  FFMA R10, R26.reuse, R0, R10 ;  /* 0x000000001a0a7223 */ /* 0x040fe2000000000a */
[----:B------:R-:W-:Y:S01]  /*7e40*/  F2FP.BF16.F32.PACK_AB R34, R5, R4 ;  /* 0x000000040522723e */ /* 0x000fe200000010ff */
[----:B------:R-:W-:Y:S01]  /*7e50*/  FFMA R15, R26, R2, R15 ;  /* 0x000000021a0f7223 */ /* 0x000fe2000000000f */
[----:B------:R-:W-:Y:S01]  /*7e60*/  LOP3.LUT R0, R38, 0xffff0000, RZ, 0xc0, !PT ;  /* 0xffff000026007812 */ /* 0x000fe200078ec0ff */
[C---:B------:R-:W-:Y:S01]  /*7e70*/  FMUL R13, R24.reuse, R17 ;  /* 0x00000011180d7220 */ /* 0x040fe20000400000 */
[C---:B------:R-:W-:Y:S01]  /*7e80*/  SHF.L.U32 R4, R39.reuse, 0x10, RZ ;  /* 0x0000001027047819 */ /* 0x040fe200000006ff */
[C---:B------:R-:W-:Y:S01]  /*7e90*/  FMUL R14, R24.reuse, R18 ;  /* 0x00000012180e7220 */ /* 0x040fe20000400000 */
[----:B------:R-:W-:Y:S01]  /*7ea0*/  LOP3.LUT R2, R39, 0xffff0000, RZ, 0xc0, !PT ;  /* 0xffff000027027812 */ /* 0x000fe200078ec0ff */
[----:B------:R-:W-:Y:S01]  /*7eb0*/  FMUL R19, R24, R19 ;  /* 0x0000001318137220 */ /* 0x000fe20000400000 */
[----:B------:R-:W-:Y:S01]  /*7ec0*/  F2FP.BF16.F32.PACK_AB R35, R11, R6 ;  /* 0x000000060b23723e */ /* 0x000fe200000010ff */
[C---:B------:R-:W-:Y:S01]  /*7ed0*/  FFMA R12, R26.reuse, R3, R12 ;  /* 0x000000031a0c7223 */ /* 0x040fe2000000000c */
[C---:B------:R-:W-:Y:S01]  /*7ee0*/  FFMA R13, R26.reuse, R0, R13 ;  /* 0x000000001a0d7223 */ /* 0x040fe2000000000d */
[C---:B------:R-:W-:Y:S01]  /*7ef0*/  FFMA R14, R26.reuse, R4, R14 ;  /* 0x000000041a0e7223 */ /* 0x040fe2000000000e */
[----:B------:R-:W-:Y:S01]  /*7f00*/  FFMA R19, R26, R2, R19 ;  /* 0x000000021a137223 */ /* 0x000fe20000000013 */
[----:B------:R1:W-:Y:S01]  /*7f10*/  STS.128 [R66+UR49+0x200], R32 ;  /* 0x0002002042007988 */ /* 0x0003e20008000c31 */
[----:B------:R-:W-:Y:S02]  /*7f20*/  F2FP.BF16.F32.PACK_AB R8, R9, R8 ;  /* 0x000000080908723e */ /* 0x000fe400000010ff */
[----:B------:R-:W-:Y:S02]  /*7f30*/  F2FP.BF16.F32.PACK_AB R9, R15, R10 ;  /* 0x0000000a0f09723e */ /* 0x000fe400000010ff */
[----:B------:R-:W-:Y:S02]  /*7f40*/  F2FP.BF16.F32.PACK_AB R10, R13, R12 ;  /* 0x0000000c0d0a723e */ /* 0x000fe400000010ff */
[----:B------:R-:W-:Y:S05]  /*7f50*/  F2FP.BF16.F32.PACK_AB R11, R19, R14 ;  /* 0x0000000e130b723e */ /* 0x000fea00000010ff */
[----:B------:R1:W-:Y:S01]  /*7f60*/  STS.128 [R67+0x200], R8 ;  /* 0x0002000843007388 */ /* 0x0003e20000000c00 */
[----:B------:R-:W-:Y:S01]  /*7f70*/  @!PT LDS RZ, [RZ] ;  /* 0x00000000fffff984 */ /* 0x000fe20000000800 */
[----:B------:R-:W-:Y:S01]  /*7f80*/  @!PT LDS RZ, [RZ] ;  /* 0x00000000fffff984 */ /* 0x000fe20000000800 */
[----:B------:R-:W-:Y:S01]  /*7f90*/  @!PT LDS RZ, [RZ] ;  /* 0x00000000fffff984 */ /* 0x000fe20000000800 */
[----:B------:R-:W-:Y:S01]  /*7fa0*/  @!PT LDS RZ, [RZ] ;  /* 0x00000000fffff984 */ /* 0x000fe20000000800 */
[----:B------:R2:W-:Y:S07]  /*7fb0*/  MEMBAR.ALL.CTA ;  /* 0x0000000000007992 */ /* 0x0005ee0000008000 */
[----:B--2---:R-:W2:Y:S02]  /*7fc0*/  FENCE.VIEW.ASYNC.S ;  /* 0x00000000000073c6 */ /* 0x004ea40000000000 */
[----:B--2---:R-:W-:Y:S06]  /*7fd0*/  BAR.SYNC.DEFER_BLOCKING 0x1, 0x80 ;  /* 0x0042000000007b1d */ /* 0x004fec0000010000 */
[----:B------:R-:W-:Y:S05]  /*7fe0*/  @P1 BRA `(.L_x_120) ;  /* 0x00000000003c1947 */ /* 0x000fea0003800000 */
[----:B------:R-:W2:Y:S01]  /*7ff0*/  LDCU.64 UR8, c[0x0][0x348] ;  /* 0x00006900ff0877ac */ /* 0x000ea20008000a00 */
[----:B------:R-:W-:Y:S01]  /*8000*/  UIADD3 UR4, UPT, UPT, UR49, 0x200, URZ ;  /* 0x0000020031047890 */ /* 0x000fe2000fffe0ff */
[----:B------:R-:W-:Y:S01]  /*8010*/  UMOV UR41, UR50 ;  /* 0x0000003200297c82 */ /* 0x000fe20008000000 */
[----:B------:R-:W-:Y:S02]  /*8020*/  UIADD3 UR6, UPT, UPT, UR49, 0xa00, URZ ;  /* 0x00000a0031067890 */ /* 0x000fe4000fffe0ff */
[----:B------:R-:W-:Y:S02]  /*8030*/  UIADD3 UR7, UPT, UPT, UR50, 0x40, URZ ;  /* 0x0000004032077890 */ /* 0x000fe4000fffe0ff */
[----:B------:R-:W-:Y:S04]  /*8040*/  MOV R54, UR4 ;  /* 0x0000000400367c02 */ /* 0x000fe80008000f00 */
[----:B------:R-:W-:Y:S01]  /*8050*/  R2UR UR40, R54 ;  /* 0x00000000362872ca */ /* 0x000fe200000e0000 */
[----:B--2---:R-:W-:Y:S04]  /*8060*/  UIADD3 UR4, UP0, UPT, UR8, 0x680, URZ ;  /* 0x0000068008047890 */ /* 0x004fe8000ff1e0ff */
[----:B------:R-:W-:Y:S09]  /*8070*/  UIADD3.X UR5, UPT, UPT, URZ, UR9, URZ, UP0, !UPT ;  /* 0x00000009ff057290 */ /* 0x000ff200087fe4ff */
[----:B------:R2:W-:Y:S02]  /*8080*/  UTMASTG.4D [UR40], [UR4] ;  /* 0x00000028040073b5 */ /* 0x0005e40008018000 */
[----:B--2---:R-:W-:Y:S01]  /*8090*/  UMOV UR40, UR6 ;  /* 0x0000000600287c82 */ /* 0x004fe20008000000 */
[----:B------:R-:W-:Y:S02]  /*80a0*/  UMOV UR41, UR7 ;  /* 0x0000000700297c82 */ /* 0x000fe40008000000 */
[----:B------:R2:W-:Y:S01]  /*80b0*/  UTMASTG.4D [UR40], [UR4] ;  /* 0x00000028040073b5 */ /* 0x0005e20008018000 */
[----:B------:R0:W-:Y:S01]  /*80c0*/  UTMACMDFLUSH ;  /* 0x00000000000079b7 */ /* 0x0001e20000000000 */
[----:B--2---:R-:W-:Y:S04]  /*80d0*/  DEPBAR.LE SB0, 0x1 ;  /* 0x000080400000791a */ /* 0x004fe80000000000 */
.L_x_120:
[----:B------:R-:W-:Y:S05]  /*80e0*/  BSYNC.RECONVERGENT B0 ;  /* 0x0000000000007941 */ /* 0x000fea0003800200 */
.L_x_119:
[----:B------:R-:W-:Y:S01]  /*80f0*/  BAR.SYNC.DEFER_BLOCKING 0x1, 0x80 ;  /* 0x0042000000007b1d */ /* 0x000fe20000010000 */
[----:B------:R-:W-:Y:S01]  /*8100*/  LEA R4, R27, UR49, 0x3 ;  /* 0x000000311b047c11 */ /* 0x000fe2000f8e18ff */
[----:B------:R-:W-:Y:S01]  /*8110*/  UISETP.NE.AND UP0, UPT, UR54, URZ, UPT ;  /* 0x000000ff3600728c */ /* 0x000fe2000bf05270 */
[----:B------:R-:W-:Y:S08]  /*8120*/  @P0 SHF.L.U32 R3, R57, 0x1f, RZ ;  /* 0x0000001f39030819 */ /* 0x000ff000000006ff */
[----:B------:R-:W-:Y:S05]  /*8130*/  BRA.U !UP0, `(.L_x_121) ;  /* 0x0000000108287547 */ /* 0x000fea000b800000 */
[----:B------:R-:W2:Y:S01]  /*8140*/  S2R R0, SR_CgaCtaId ;  /* 0x0000000000007919 */ /* 0x000ea20000008800 */
[----:B------:R-:W-:Y:S01]  /*8150*/  ISETP.NE.U32.OR P1, PT, R64, 0x1, !P6 ;  /* 0x000000014000780c */ /* 0x000fe20007725470 */
[----:B------:R-:W-:Y:S01]  /*8160*/  IMAD.U32 R2, RZ, RZ, UR52 ;  /* 0x00000034ff027e24 */ /* 0x000fe2000f8e00ff */
[----:B------:R-:W-:Y:S04]  /*8170*/  UIADD3 UR4, UPT, UPT, UR52, 0x1, URZ ;  /* 0x0000000134047890 */ /* 0x000fe8000fffe0ff */
[----:B------:R-:W-:Y:S04]  /*8180*/  UISETP.NE.AND UP0, UPT, UR4, 0x4, UPT ;  /* 0x000000040400788c */ /* 0x000fe8000bf05270 */
[----:B------:R-:W-:Y:S03]  /*8190*/  USEL UR52, UR4, URZ, UP0 ;  /* 0x000000ff04347287 */ /* 0x000fe60008000000 */
[----:B------:R-:W-:Y:S05]  /*81a0*/  @P1 LEA R2, R2, UR49, 0x3 ;  /* 0x0000003102021c11 */ /* 0x000fea000f8e18ff */
[----:B------:R-:W-:Y:S05]  /*81b0*/  @P1 VIADD R2, R2, 0xf0 ;  /* 0x000000f002021836 */ /* 0x000fea0000000000 */
[----:B--2---:R-:W-:Y:S04]  /*81c0*/  @P1 PRMT R0, R0, 0x654, R2 ;  /* 0x0000065400001816 */ /* 0x004fe80000000002 */
[----:B------:R2:W-:Y:S03]  /*81d0*/  @P1 SYNCS.ARRIVE.TRANS64.RED.A1T0 RZ, [R0+URZ], RZ ;  /* 0x000000ff00ff19a7 */ /* 0x0005e600081004ff */
.L_x_121:
[----:B------:R-:W3:Y:S01]  /*81e0*/  @P0 SYNCS.PHASECHK.TRANS64.TRYWAIT P1, [R4+URZ+0xd0], R3 ;  /* 0x0000d003040005a7 */ /* 0x000ee200080211ff */
[----:B------:R-:W-:Y:S01]  /*81f0*/  BSSY B1, `(.L_x_122) ;  /* 0x0000011000017945 */ /* 0x000fe20003800000 */
[----:B---3--:R-:W-:Y:S03]  /*8200*/  @P0 SEL R68, RZ, 0x1, !P1 ;  /* 0x00000001ff440807 */ /* 0x008fe60004800000 */
[----:B------:R-:W-:Y:S05]  /*8210*/  @!P0 BRA `(.L_x_123) ;  /* 0x0000000000388947 */ /* 0x000fea0003800000 */
[----:B------:R-:W-:Y:S01]  /*8220*/  ISETP.NE.U32.AND P0, PT, R69, 0x1, PT ;  /* 0x000000014500780c */ /* 0x000fe20003f05070 */
[----:B------:R-:W-:Y:S01]  /*8230*/  BSSY B0, `(.L_x_124) ;  /* 0x0000009000007945 */ /* 0x000fe20003800000 */
[----:B------:R-:W-:Y:S11]  /*8240*/  ISETP.NE.AND P1, PT, R68, RZ, PT ;  /* 0x000000ff4400720c */ /* 0x000ff60003f25270 */
[----:B------:R-:W-:Y:S05]  /*8250*/  @P0 IMAD R3, R27, 0x1000, R66 ;  /* 0x000010001b030824 */ /* 0x000fea00078e0242 */
[----:B------:R-:W-:Y:S05]  /*8260*/  @P0 IADD3 R2, PT, PT, R3, UR49, RZ ;  /* 0x0000003103020c10 */ /* 0x000fea000fffe0ff */
[----:B------:R-:W-:Y:S01]  /*8270*/  @P0 IMAD.IADD R2, R71, 0x1, R2 ;  /* 0x0000000147020824 */ /* 0x000fe200078e0202 */
[----:B------:R-:W-:Y:S06]  /*8280*/  @P1 BRA `(.L_x_125) ;  /* 0x00000000000c1947 */ /* 0x000fec0003800000 */
[----:B--2---:R-:W-:Y:S04]  /*8290*/  SHF.L.U32 R0, R57, 0x1f, RZ ;  /* 0x0000001f39007819 */ /* 0x004fe800000006ff */
[----:B------:R-:W2:Y:S02]  /*82a0*/  SYNCS.PHASECHK.TRANS64.TRYWAIT P1, [R4+URZ+0xd0], R0 ;  /* 0x0000d000040075a7 */ /* 0x000ea400080211ff */
[----:B--2---:R-:W-:Y:S05]  /*82b0*/  @!P1 BRA `(.L_x_126) ;  /* 0x0000002800749947 */ /* 0x004fea0003800000 */
.L_x_125:
[----:B------:R-:W-:Y:S05]  /*82c0*/  BSYNC B0 ;  /* 0x0000000000007941 */ /* 0x000fea0003800000 */
.L_x_124:
[----:B------:R3:W4:Y:S01]  /*82d0*/  @P0 LDS.128 R28, [R3+UR49+0x200] ;  /* 0x00020031031c0984 */ /* 0x0007220008000c00 */
[----:B------:R-:W-:Y:S03]  /*82e0*/  IADD3 R27, PT, PT, R27, 0x1, RZ ;  /* 0x000000011b1b7810 */ /* 0x000fe60007ffe0ff */
[----:B------:R3:W1:Y:S04]  /*82f0*/  @P0 LDS.128 R36, [R2+0x200] ;  /* 0x0002000002240984 */ /* 0x0006680000000c00 */
.L_x_123:
[----:B------:R-:W-:Y:S05]  /*8300*/  BSYNC B1 ;  /* 0x0000000000017941 */ /* 0x000fea0003800000 */
.L_x_122:
[----:B--2---:R-:W-:Y:S05]  /*8310*/  VIADD R0, R25, 0x10 ;  /* 0x0000001019007836 */ /* 0x004fea0000000000 */
[----:B------:R-:W-:Y:S04]  /*8320*/  SHF.R.U32.HI R0, RZ, 0x15, R0 ;  /* 0x00000015ff007819 */ /* 0x000fe80000011600 */
[----:B------:R-:W-:Y:S11]  /*8330*/  LOP3.LUT P0, RZ, R0, 0x3, R50, 0x48, !PT ;  /* 0x0000000300ff7812 */ /* 0x000ff60007804832 */
[----:B------:R-:W-:Y:S02]  /*8340*/  @!UPT UIADD3 URZ, UPT, UPT, URZ, URZ, URZ ;  /* 0x000000fffffff290 */ /* 0x000fe4000fffe0ff */
[----:B------:R-:W-:Y:S05]  /*8350*/  @!P0 BRA `(.L_x_127) ;  /* 0x0000000000408947 */ /* 0x000fea0003800000 */
[----:B------:R-:W2:Y:S01]  /*8360*/  LDCU.64 UR8, c[0x4][0x70] ;  /* 0x01000e00ff0877ac */ /* 0x000ea20008000a00 */
[----:B---3--:R-:W-:Y:S01]  /*8370*/  MOV R3, 0x0 ;  /* 0x0000000000037802 */ /* 0x008fe20000000f00 */
[----:B------:R-:W-:Y:S02]  /*8380*/  HFMA2 R12, -RZ, RZ, 0, 5.9604644775390625e-08 ;  /* 0x00000001ff0c7431 */ /* 0x000fe400000001ff */
[----:B-1----:R-:W-:Y:S02]  /*8390*/  IMAD.MOV.U32 R8, RZ, RZ, 0x192 ;  /* 0x00000192ff087424 */ /* 0x002fe400078e00ff */
[----:B------:R-:W-:Y:S01]  /*83a0*/  IMAD.MOV.U32 R13, RZ, RZ, RZ ;  /* 0x000000ffff0d7224 */ /* 0x000fe200078e00ff */
[----:B------:R-:W1:Y:S01]  /*83b0*/  LDCU.64 UR6, c[0x4][0x78] ;  /* 0x01000f00ff0677ac */ /* 0x000e620008000a00 */
[----:B------:R-:W3:Y:S01]  /*83c0*/  LDC.64 R2, c[0x4][R3] ;  /* 0x0100000003027b82 */ /* 0x000ee20000000a00 */
[----:B------:R-:W5:Y:S01]  /*83d0*/  LDCU.64 UR4, c[0x4][0x10] ;  /* 0x01000200ff0477ac */ /* 0x000f620008000a00 */
[----:B--2---:R-:W-:Y:S01]  /*83e0*/  MOV R5, UR9 ;  /* 0x0000000900057c02 */ /* 0x004fe20008000f00 */
[----:B------:R-:W-:Y:S01]  /*83f0*/  IMAD.U32 R4, RZ, RZ, UR8 ;  /* 0x00000008ff047e24 */ /* 0x000fe2000f8e00ff */
[----:B-1----:R-:W-:Y:S01]  /*8400*/  MOV R7, UR7 ;  /* 0x0000000700077c02 */ /* 0x002fe20008000f00 */
[----:B------:R-:W-:Y:S01]  /*8410*/  IMAD.U32 R6, RZ, RZ, UR6 ;  /* 0x00000006ff067e24 */ /* 0x000fe2000f8e00ff */
[----:B-----5:R-:W-:Y:S01]  /*8420*/  MOV R11, UR5 ;  /* 0x00000005000b7c02 */ /* 0x020fe20008000f00 */
[----:B------:R-:W-:Y:S02]  /*8430*/  IMAD.U32 R10, RZ, RZ, UR4 ;  /* 0x00000004ff0a7e24 */ /* 0x000fe4000f8e00ff */
[----:B------:R-:W-:Y:S07]  /*8440*/  LEPC R20, `(.L_x_127) ;  /* 0x000000001014794e */ /* 0x000fee0000000000 */
[----:B---34-:R-:W-:Y:S05]  /*8450*/  CALL.ABS.NOINC R2 ;  /* 0x0000000002007343 */ /* 0x018fea0003c00000 */
.L_x_127:
[----:B---34-:R-:W-:Y:S01]  /*8460*/  SHF.L.U32 R3, R28, 0x10, RZ ;  /* 0x000000101c037819 */ /* 0x018fe200000006ff */
[----:B------:R-:W-:Y:S05]  /*8470*/  WARPSYNC.ALL ;  /* 0x0000000000007948 */ /* 0x000fea0003800000 */
[----:B------:R-:W-:Y:S01]  /*8480*/  R2UR UR4, R25 ;  /* 0x00000000190472ca */ /* 0x000fe200000e0000 */
[----:B------:R-:W2:Y:S01]  /*8490*/  S2R R70, SR_CgaCtaId ;  /* 0x0000000000467919 */ /* 0x000ea20000008800 */
[C---:B------:R-:W-:Y:S01]  /*84a0*/  SHF.L.U32 R20, R29.reuse, 0x10, RZ ;  /* 0x000000101d147819 */ /* 0x040fe200000006ff */
[----:B------:R-:W-:Y:S01]  /*84b0*/  BSSY.RECONVERGENT B0, `(.L_x_128) ;  /* 0x0000058000007945 */ /* 0x000fe20003800200 */
[----:B------:R-:W-:Y:S02]  /*84c0*/  LOP3.LUT R21, R29, 0xffff0000, RZ, 0xc0, !PT ;  /* 0xffff00001d157812 */ /* 0x000fe400078ec0ff */
[----:B------:R-:W-:Y:S02]  /*84d0*/  ISETP.NE.AND P6, PT, R65, RZ, PT ;  /* 0x000000ff4100720c */ /* 0x000fe40003fc5270 */
[----:B------:R-:W-:Y:S02]  /*84e0*/  ISETP.NE.AND P1, PT, R59, RZ, PT ;  /* 0x000000ff3b00720c */ /* 0x000fe40003f25270 */
[----:B------:R-:W-:Y:S03]  /*84f0*/  ISETP.NE.U32.OR P0, PT, R64, 0x1, !P6 ;  /* 0x000000014000780c */ /* 0x000fe60007705470 */
[----:B-1----:R-:W1:Y:S02]  /*8500*/  LDTM.x16 R4, tmem[UR4+0x10] ;  /* 0x00001004000479ee */ /* 0x002e640008240000 */
[----:B-1----:R-:W-:Y:S01]  /*8510*/  FMUL R0, R24, R4 ;  /* 0x0000000418007220 */ /* 0x002fe20000400000 */
[----:B------:R-:W-:Y:S01]  /*8520*/  LOP3.LUT R4, R28, 0xffff0000, RZ, 0xc0, !PT ;  /* 0xffff00001c047812 */ /* 0x000fe200078ec0ff */
[C---:B------:R-:W-:Y:S01]  /*8530*/  FMUL R2, R24.reuse, R5 ;  /* 0x0000000518027220 */ /* 0x040fe20000400000 */
[----:B------:R-:W-:Y:S01]  /*8540*/  FMUL R7, R24, R7 ;  /* 0x0000000718077220 */ /* 0x000fe20000400000 */
[----:B------:R-:W-:Y:S01]  /*8550*/  FFMA R0, R26, R3, R0 ;  /* 0x000000031a007223 */ /* 0x000fe20000000000 */
[----:B------:R-:W-:Y:S01]  /*8560*/  FMUL R3, R24, R6 ;  /* 0x0000000618037220 */ /* 0x000fe20000400000 */
[----:B------:R-:W-:Y:S01]  /*8570*/  FFMA R2, R26, R4, R2 ;  /* 0x000000041a027223 */ /* 0x000fe20000000002 */
[C---:B------:R-:W-:Y:S01]  /*8580*/  FMUL R4, R24.reuse, R8 ;  /* 0x0000000818047220 */ /* 0x040fe20000400000 */
[----:B------:R-:W-:Y:S01]  /*8590*/  FMUL R5, R24, R9 ;  /* 0x0000000918057220 */ /* 0x000fe20000400000 */
[C---:B------:R-:W-:Y:S01]  /*85a0*/  FFMA R3, R26.reuse, R20, R3 ;  /* 0x000000141a037223 */ /* 0x040fe20000000003 */
[----:B------:R-:W-:Y:S01]  /*85b0*/  FFMA R7, R26, R21, R7 ;  /* 0x000000151a077223 */ /* 0x000fe20000000007 */
[----:B------:R-:W-:Y:S01]  /*85c0*/  F2FP.BF16.F32.PACK_AB R32, R2, R0 ;  /* 0x000000000220723e */ /* 0x000fe200000010ff */
[----:B------:R-:W-:Y:S01]  /*85d0*/  FMUL R8, R24, R12 ;  /* 0x0000000c18087220 */ /* 0x000fe20000400000 */
[----:B------:R-:W-:Y:S01]  /*85e0*/  SHF.L.U32 R0, R30, 0x10, RZ ;  /* 0x000000101e007819 */ /* 0x000fe200000006ff */
[----:B------:R-:W-:Y:S01]  /*85f0*/  FMUL R9, R24, R13 ;  /* 0x0000000d18097220 */ /* 0x000fe20000400000 */
[----:B------:R-:W-:Y:S01]  /*8600*/  LOP3.LUT R2, R30, 0xffff0000, RZ, 0xc0, !PT ;  /* 0xffff00001e027812 */ /* 0x000fe200078ec0ff */
[C---:B------:R-:W-:Y:S01]  /*8610*/  FMUL R12, R24.reuse, R16 ;  /* 0x00000010180c7220 */ /* 0x040fe20000400000 */
[C---:B------:R-:W-:Y:S01]  /*8620*/  SHF.L.U32 R16, R31.reuse, 0x10, RZ ;  /* 0x000000101f107819 */ /* 0x040fe200000006ff */
[----:B------:R-:W-:Y:S01]  /*8630*/  FMUL R13, R24, R17 ;  /* 0x00000011180d7220 */ /* 0x000fe20000400000 */
[----:B------:R-:W-:Y:S01]  /*8640*/  LOP3.LUT R17, R31, 0xffff0000, RZ, 0xc0, !PT ;  /* 0xffff00001f117812 */ /* 0x000fe200078ec0ff */
[----:B------:R-:W-:Y:S01]  /*8650*/  FFMA R4, R26, R0, R4 ;  /* 0x000000001a047223 */ /* 0x000fe20000000004 */
[----:B------:R-:W-:Y:S01]  /*8660*/  SHF.L.U32 R0, R36, 0x10, RZ ;  /* 0x0000001024007819 */ /* 0x000fe200000006ff */
[----:B------:R-:W-:Y:S01]  /*8670*/  FMUL R6, R24, R10 ;  /* 0x0000000a18067220 */ /* 0x000fe20000400000 */
[----:B------:R-:W-:Y:S01]  /*8680*/  F2FP.BF16.F32.PACK_AB R33, R7, R3 ;  /* 0x000000030721723e */ /* 0x000fe200000010ff */
[----:B------:R-:W-:Y:S01]  /*8690*/  FFMA R5, R26, R2, R5 ;  /* 0x000000021a057223 */ /* 0x000fe20000000005 */
[----:B------:R-:W-:Y:S01]  /*86a0*/  LOP3.LUT R2, R36, 0xffff0000, RZ, 0xc0, !PT ;  /* 0xffff000024027812 */ /* 0x000fe200078ec0ff */
[----:B------:R-:W-:Y:S01]  /*86b0*/  FMUL R11, R24, R11 ;  /* 0x0000000b180b7220 */ /* 0x000fe20000400000 */
[----:B------:R-:W-:Y:S01]  /*86c0*/  SHF.L.U32 R3, R37, 0x10, RZ ;  /* 0x0000001025037819 */ /* 0x000fe200000006ff */
[----:B------:R-:W-:Y:S01]  /*86d0*/  FFMA R6, R26, R16, R6 ;  /* 0x000000101a067223 */ /* 0x000fe20000000006 */
[----:B------:R-:W-:Y:S01]  /*86e0*/  F2FP.BF16.F32.PACK_AB R34, R5, R4 ;  /* 0x000000040522723e */ /* 0x000fe200000010ff */
[----:B------:R-:W-:Y:S01]  /*86f0*/  FMUL R10, R24, R14 ;  /* 0x0000000e180a7220 */ /* 0x000fe20000400000 */
[C---:B------:R-:W-:Y:S01]  /*8700*/  SHF.L.U32 R4, R39.reuse, 0x10, RZ ;  /* 0x0000001027047819 */ /* 0x040fe200000006ff */
[C---:B------:R-:W-:Y:S01]  /*8710*/  FFMA R11, R26.reuse, R17, R11 ;  /* 0x000000111a0b7223 */ /* 0x040fe2000000000b */
[----:B------:R-:W-:Y:S01]  /*8720*/  LOP3.LUT R5, R39, 0xffff0000, RZ, 0xc0, !PT ;  /* 0xffff000027057812 */ /* 0x000fe200078ec0ff */
[C---:B------:R-:W-:Y:S01]  /*8730*/  FFMA R8, R26.reuse, R0, R8 ;  /* 0x000000001a087223 */ /* 0x040fe20000000008 */
[C---:B------:R-:W-:Y:S01]  /*8740*/  FFMA R9, R26.reuse, R2, R9 ;  /* 0x000000021a097223 */ /* 0x040fe20000000009 */
[----:B------:R-:W-:Y:S01]  /*8750*/  LOP3.LUT R0, R37, 0xffff0000, RZ, 0xc0, !PT ;  /* 0xffff000025007812 */ /* 0x000fe200078ec0ff */
[----:B------:R-:W-:Y:S01]  /*8760*/  FFMA R10, R26, R3, R10 ;  /* 0x000000031a0a7223 */ /* 0x000fe2000000000a */
[----:B------:R-:W-:Y:S01]  /*8770*/  FMUL R15, R24, R15 ;  /* 0x0000000f180f7220 */ /* 0x000fe20000400000 */
[----:B------:R-:W-:Y:S01]  /*8780*/  SHF.L.U32 R2, R38, 0x10, RZ ;  /* 0x0000001026027819 */ /* 0x000fe200000006ff */
[----:B------:R-:W-:Y:S01]  /*8790*/  FMUL R14, R24, R18 ;  /* 0x00000012180e7220 */ /* 0x000fe20000400000 */
[----:B------:R-:W-:Y:S01]  /*87a0*/  LOP3.LUT R3, R38, 0xffff0000, RZ, 0xc0, !PT ;  /* 0xffff000026037812 */ /* 0x000fe200078ec0ff */
[----:B------:R-:W-:Y:S01]  /*87b0*/  FFMA R15, R26, R0, R15 ;  /* 0x000000001a0f7223 */ /* 0x000fe2000000000f */
        /* <DEDUP_REMOVED lines=10> */
[----:B------:R-:W-:Y:S02]  /*8860*/  F2FP.BF16.F32.PACK_AB R11, R19, R14 ;  /* 0x0000000e130b723e */ /* 0x000fe400000010ff */
[----:B------:R-:W-:Y:S02]  /*8870*/  MOV R0, UR52 ;  /* 0x0000003400007c02 */ /* 0x000fe40008000f00 */
[----:B------:R-:W-:Y:S01]  /*8880*/  LEA R2, R27, UR49, 0x3 ;  /* 0x000000311b027c11 */ /* 0x000fe2000f8e18ff */
[----:B------:R1:W-:Y:S01]  /*8890*/  STS.128 [R67+0x1200], R8 ;  /* 0x0012000843007388 */ /* 0x0003e20000000c00 */
[----:B------:R-:W-:Y:S02]  /*88a0*/  @P0 LEA R0, R0, UR49, 0x3 ;  /* 0x0000003100000c11 */ /* 0x000fe4000f8e18ff */
[----:B------:R-:W-:Y:S02]  /*88b0*/  @P0 SHF.L.U32 R3, R57, 0x1f, RZ ;  /* 0x0000001f39030819 */ /* 0x000fe400000006ff */
[----:B------:R-:W-:Y:S01]  /*88c0*/  @P0 IADD3 R0, PT, PT, R0, 0xf0, RZ ;  /* 0x000000f000000810 */ /* 0x000fe20007ffe0ff */
[----:B------:R-:W-:Y:S01]  /*88d0*/  @!PT LDS RZ, [RZ] ;  /* 0x00000000fffff984 */ /* 0x000fe20000000800 */
[----:B------:R-:W-:Y:S01]  /*88e0*/  @!PT LDS RZ, [RZ] ;  /* 0x00000000fffff984 */ /* 0x000fe20000000800 */
[----:B------:R-:W-:Y:S01]  /*88f0*/  @!PT LDS RZ, [RZ] ;  /* 0x00000000fffff984 */ /* 0x000fe20000000800 */
[----:B------:R-:W-:Y:S01]  /*8900*/  @!PT LDS RZ, [RZ] ;  /* 0x00000000fffff984 */ /* 0x000fe20000000800 */
[----:B------:R3:W-:Y:S06]  /*8910*/  MEMBAR.ALL.CTA ;  /* 0x0000000000007992 */ /* 0x0007ec0000008000 */
[----:B---3--:R-:W3:Y:S01]  /*8920*/  FENCE.VIEW.ASYNC.S ;  /* 0x00000000000073c6 */ /* 0x008ee20000000000 */
[----:B--2---:R-:W-:Y:S01]  /*8930*/  @P0 PRMT R0, R70, 0x654, R0 ;  /* 0x0000065446000816 */ /* 0x004fe20000000000 */
[----:B---3--:R-:W-:Y:S06]  /*8940*/  BAR.SYNC.DEFER_BLOCKING 0x1, 0x80 ;  /* 0x0042000000007b1d */ /* 0x008fec0000010000 */
[----:B------:R-:W-:Y:S05]  /*8950*/  @P1 BRA `(.L_x_129) ;  /* 0x0000000000341947 */ /* 0x000fea0003800000 */
[----:B------:R-:W2:Y:S01]  /*8960*/  LDCU.64 UR8, c[0x0][0x348] ;  /* 0x00006900ff0877ac */ /* 0x000ea20008000a00 */
[----:B------:R-:W-:Y:S02]  /*8970*/  UIADD3 UR40, UPT, UPT, UR49, 0x1200, URZ ;  /* 0x0000120031287890 */ /* 0x000fe4000fffe0ff */
[----:B------:R-:W-:Y:S02]  /*8980*/  UIADD3 UR41, UPT, UPT, UR50, 0x10, URZ ;  /* 0x0000001032297890 */ /* 0x000fe4000fffe0ff */
[----:B------:R-:W-:Y:S02]  /*8990*/  UIADD3 UR6, UPT, UPT, UR49, 0x1a00, URZ ;  /* 0x00001a0031067890 */ /* 0x000fe4000fffe0ff */
[----:B------:R-:W-:Y:S02]  /*89a0*/  UIADD3 UR7, UPT, UPT, UR50, 0x50, URZ ;  /* 0x0000005032077890 */ /* 0x000fe4000fffe0ff */
        /* <DEDUP_REMOVED lines=8> */
.L_x_129:
[----:B------:R-:W-:Y:S05]  /*8a30*/  BSYNC.RECONVERGENT B0 ;  /* 0x0000000000007941 */ /* 0x000fea0003800200 */
.L_x_128:
[----:B------:R-:W-:Y:S01]  /*8a40*/  BAR.SYNC.DEFER_BLOCKING 0x1, 0x80 ;  /* 0x0042000000007b1d */ /* 0x000fe20000010000 */
[----:B------:R-:W-:Y:S04]  /*8a50*/  UIADD3 UR4, UPT, UPT, UR52, 0x1, URZ ;  /* 0x0000000134047890 */ /* 0x000fe8000fffe0ff */
[----:B------:R-:W-:Y:S04]  /*8a60*/  UISETP.NE.AND UP0, UPT, UR4, 0x4, UPT ;  /* 0x000000040400788c */ /* 0x000fe8000bf05270 */
[----:B------:R-:W-:Y:S01]  /*8a70*/  USEL UR51, UR4, URZ, UP0 ;  /* 0x000000ff04337287 */ /* 0x000fe20008000000 */
[----:B------:R2:W-:Y:S01]  /*8a80*/  @P0 SYNCS.ARRIVE.TRANS64.RED.A1T0 RZ, [R0+URZ], RZ ;  /* 0x000000ff00ff09a7 */ /* 0x0005e200081004ff */
[----:B------:R-:W-:Y:S01]  /*8a90*/  BSSY B1, `(.L_x_130) ;  /* 0x0000012000017945 */ /* 0x000fe20003800000 */
[----:B------:R-:W3:Y:S02]  /*8aa0*/  @P0 SYNCS.PHASECHK.TRANS64.TRYWAIT P1, [R2+URZ+0xd0], R3 ;  /* 0x0000d003020005a7 */ /* 0x000ee400080211ff */
[----:B---3--:R-:W-:Y:S01]  /*8ab0*/  @P0 SEL R68, RZ, 0x1, !P1 ;  /* 0x00000001ff440807 */ /* 0x008fe20004800000 */
[----:B--2---:R-:W-:Y:S06]  /*8ac0*/  @!P0 BRA `(.L_x_131) ;  /* 0x0000000000388947 */ /* 0x004fec0003800000 */
[----:B------:R-:W-:Y:S01]  /*8ad0*/  ISETP.NE.U32.AND P0, PT, R69, 0x1, PT ;  /* 0x000000014500780c */ /* 0x000fe20003f05070 */
[----:B------:R-:W-:Y:S01]  /*8ae0*/  BSSY B0, `(.L_x_132) ;  /* 0x0000009000007945 */ /* 0x000fe20003800000 */
[----:B------:R-:W-:Y:S11]  /*8af0*/  ISETP.NE.AND P1, PT, R68, RZ, PT ;  /* 0x000000ff4400720c */ /* 0x000ff60003f25270 */
[----:B------:R-:W-:Y:S05]  /*8b00*/  @P0 IMAD R3, R27, 0x1000, R66 ;  /* 0x000010001b030824 */ /* 0x000fea00078e0242 */
[----:B------:R-:W-:Y:S05]  /*8b10*/  @P0 IADD3 R0, PT, PT, R3, UR49, RZ ;  /* 0x0000003103000c10 */ /* 0x000fea000fffe0ff */
[----:B------:R-:W-:Y:S01]  /*8b20*/  @P0 IMAD.IADD R0, R71, 0x1, R0 ;  /* 0x0000000147000824 */ /* 0x000fe200078e0200 */
[----:B------:R-:W-:Y:S06]  /*8b30*/  @P1 BRA `(.L_x_133) ;  /* 0x00000000000c1947 */ /* 0x000fec0003800000 */
[----:B------:R-:W-:Y:S04]  /*8b40*/  SHF.L.U32 R4, R57, 0x1f, RZ ;  /* 0x0000001f39047819 */ /* 0x000fe800000006ff */
[----:B------:R-:W2:Y:S02]  /*8b50*/  SYNCS.PHASECHK.TRANS64.TRYWAIT P1, [R2+URZ+0xd0], R4 ;  /* 0x0000d004020075a7 */ /* 0x000ea400080211ff */
[----:B--2---:R-:W-:Y:S05]  /*8b60*/  @!P1 BRA `(.L_x_134) ;  /* 0x00000020005c9947 */ /* 0x004fea0003800000 */
.L_x_133:
[----:B------:R-:W-:Y:S05]  /*8b70*/  BSYNC B0 ;  /* 0x0000000000007941 */ /* 0x000fea0003800000 */
.L_x_132:
[----:B------:R3:W4:Y:S01]  /*8b80*/  @P0 LDS.128 R28, [R3+UR49+0x200] ;  /* 0x00020031031c0984 */ /* 0x0007220008000c00 */
[----:B------:R-:W-:Y:S03]  /*8b90*/  IADD3 R27, PT, PT, R27, 0x1, RZ ;  /* 0x000000011b1b7810 */ /* 0x000fe60007ffe0ff */
[----:B------:R3:W1:Y:S04]  /*8ba0*/  @P0 LDS.128 R36, [R0+0x200] ;  /* 0x0002000000240984 */ /* 0x0006680000000c00 */
.L_x_131:
[----:B------:R-:W-:Y:S05]  /*8bb0*/  BSYNC B1 ;  /* 0x0000000000017941 */ /* 0x000fea0003800000 */
.L_x_130:
[----:B---3--:R-:W-:Y:S05]  /*8bc0*/  VIADD R0, R25, 0x20 ;  /* 0x0000002019007836 */ /* 0x008fea0000000000 */
[----:B------:R-:W-:Y:S04]  /*8bd0*/  SHF.R.U32.HI R0, RZ, 0x15, R0 ;  /* 0x00000015ff007819 */ /* 0x000fe80000011600 */
[----:B------:R-:W-:Y:S11]  /*8be0*/  LOP3.LUT P0, RZ, R0, 0x3, R50, 0x48, !PT ;  /* 0x0000000300ff7812 */ /* 0x000ff60007804832 */
[----:B------:R-:W-:Y:S02]  /*8bf0*/  @!UPT UIADD3 URZ, UPT, UPT, URZ, URZ, URZ ;  /* 0x000000fffffff290 */ /* 0x000fe4000fffe0ff */
[----:B------:R-:W-:Y:S05]  /*8c00*/  @!P0 BRA `(.L_x_135) ;  /* 0x0000000000408947 */ /* 0x000fea0003800000 */
[----:B------:R-:W3:Y:S01]  /*8c10*/  LDCU.64 UR8, c[0x4][0x70] ;  /* 0x01000e00ff0877ac */ /* 0x000ee20008000a00 */
[----:B------:R-:W-:Y:S01]  /*8c20*/  MOV R3, 0x0 ;  /* 0x0000000000037802 */ /* 0x000fe20000000f00 */
[----:B------:R-:W-:Y:S02]  /*8c30*/  HFMA2 R12, -RZ, RZ, 0, 5.9604644775390625e-08 ;  /* 0x00000001ff0c7431 */ /* 0x000fe400000001ff */
[----:B-1----:R-:W-:Y:S02]  /*8c40*/  IMAD.MOV.U32 R8, RZ, RZ, 0x192 ;  /* 0x00000192ff087424 */ /* 0x002fe400078e00ff */
[----:B------:R-:W-:Y:S01]  /*8c50*/  IMAD.MOV.U32 R13, RZ, RZ, RZ ;  /* 0x000000ffff0d7224 */ /* 0x000fe200078e00ff */
[----:B------:R-:W1:Y:S01]  /*8c60*/  LDCU.64 UR6, c[0x4][0x78] ;  /* 0x01000f00ff0677ac */ /* 0x000e620008000a00 */
[----:B--2---:R-:W2:Y:S01]  /*8c70*/  LDC.64 R2, c[0x4][R3] ;  /* 0x0100000003027b82 */ /* 0x004ea20000000a00 */
[----:B------:R-:W5:Y:S01]  /*8c80*/  LDCU.64 UR4, c[0x4][0x10] ;  /* 0x01000200ff0477ac */ /* 0x000f620008000a00 */
[----:B---3--:R-:W-:Y:S01]  /*8c90*/  MOV R5, UR9 ;  /* 0x0000000900057c02 */ /* 0x008fe20008000f00 */
[----:B------:R-:W-:Y:S01]  /*8ca0*/  IMAD.U32 R4, RZ, RZ, UR8 ;  /* 0x00000008ff047e24 */ /* 0x000fe2000f8e00ff */
[----:B-1----:R-:W-:Y:S01]  /*8cb0*/  MOV R7, UR7 ;  /* 0x0000000700077c02 */ /* 0x002fe20008000f00 */
[----:B------:R-:W-:Y:S01]  /*8cc0*/  IMAD.U32 R6, RZ, RZ, UR6 ;  /* 0x00000006ff067e24 */ /* 0x000fe2000f8e00ff */
[----:B-----5:R-:W-:Y:S01]  /*8cd0*/  MOV R11, UR5 ;  /* 0x00000005000b7c02 */ /* 0x020fe20008000f00 */
[----:B------:R-:W-:Y:S02]  /*8ce0*/  IMAD.U32 R10, RZ, RZ, UR4 ;  /* 0x00000004ff0a7e24 */ /* 0x000fe4000f8e00ff */
[----:B------:R-:W-:Y:S07]  /*8cf0*/  LEPC R20, `(.L_x_135) ;  /* 0x000000001014794e */ /* 0x000fee0000000000 */
[----:B--2-4-:R-:W-:Y:S05]  /*8d00*/  CALL.ABS.NOINC R2 ;  /* 0x0000000002007343 */ /* 0x014fea0003c00000 */
.L_x_135:
[----:B----4-:R-:W-:Y:S01]  /*8d10*/  SHF.L.U32 R3, R28, 0x10, RZ ;  /* 0x000000101c037819 */ /* 0x010fe200000006ff */
[----:B------:R-:W-:Y:S05]  /*8d20*/  WARPSYNC.ALL ;  /* 0x0000000000007948 */ /* 0x000fea0003800000 */
[----:B------:R-:W-:Y:S01]  /*8d30*/  R2UR UR4, R25 ;  /* 0x00000000190472ca */ /* 0x000fe200000e0000 */
[----:B------:R-:W-:Y:S01]  /*8d40*/  BSSY.RECONVERGENT B0, `(.L_x_136) ;  /* 0x0000059000007945 */ /* 0x000fe20003800200 */
[C---:B------:R-:W-:Y:S02]  /*8d50*/  SHF.L.U32 R20, R29.reuse, 0x10, RZ ;  /* 0x000000101d147819 */ /* 0x040fe400000006ff */
[----:B------:R-:W-:Y:S02]  /*8d60*/  LOP3.LUT R21, R29, 0xffff0000, RZ, 0xc0, !PT ;  /* 0xffff00001d157812 */ /* 0x000fe400078ec0ff */
[----:B------:R-:W-:Y:S02]  /*8d70*/  ISETP.NE.AND P6, PT, R65, RZ, PT ;  /* 0x000000ff4100720c */ /* 0x000fe40003fc5270 */
[----:B------:R-:W-:Y:S02]  /*8d80*/  ISETP.NE.AND P1, PT, R59, RZ, PT ;  /* 0x000000ff3b00720c */ /* 0x000fe40003f25270 */
[----:B------:R-:W-:Y:S03]  /*8d90*/  ISETP.NE.U32.OR P0, PT, R64, 0x1, !P6 ;  /* 0x000000014000780c */ /* 0x000fe60007705470 */
[----:B-12---:R-:W1:Y:S02]  /*8da0*/  LDTM.x16 R4, tmem[UR4+0x20] ;  /* 0x00002004000479ee */ /* 0x006e640008240000 */
        /* <DEDUP_REMOVED lines=15> */
[----:B------:R-:W-:Y:S01]  /*8ea0*/  FFMA R4, R26, R16, R4 ;  /* 0x000000101a047223 */ /* 0x000fe20000000004 */
[C---:B------:R-:W-:Y:S01]  /*8eb0*/  SHF.L.U32 R2, R31.reuse, 0x10, RZ ;  /* 0x000000101f027819 */ /* 0x040fe200000006ff */
[C---:B------:R-:W-:Y:S01]  /*8ec0*/  FMUL R5, R24.reuse, R9 ;  /* 0x0000000918057220 */ /* 0x040fe20000400000 */
[----:B------:R-:W-:Y:S01]  /*8ed0*/  LOP3.LUT R16, R31, 0xffff0000, RZ, 0xc0, !PT ;  /* 0xffff00001f107812 */ /* 0x000fe200078ec0ff */
[----:B------:R-:W-:Y:S01]  /*8ee0*/  FMUL R6, R24, R10 ;  /* 0x0000000a18067220 */ /* 0x000fe20000400000 */
[----:B------:R-:W-:Y:S01]  /*8ef0*/  F2FP.BF16.F32.PACK_AB R33, R7, R3 ;  /* 0x000000030721723e */ /* 0x000fe200000010ff */
[----:B------:R-:W-:Y:S01]  /*8f00*/  FFMA R5, R26, R0, R5 ;  /* 0x000000001a057223 */ /* 0x000fe20000000005 */
[----:B------:R-:W-:Y:S01]  /*8f10*/  SHF.L.U32 R0, R36, 0x10, RZ ;  /* 0x0000001024007819 */ /* 0x000fe200000006ff */
[----:B------:R-:W-:Y:S01]  /*8f20*/  FFMA R6, R26, R2, R6 ;  /* 0x000000021a067223 */ /* 0x000fe20000000006 */
[----:B------:R-:W-:Y:S01]  /*8f30*/  LOP3.LUT R2, R36, 0xffff0000, RZ, 0xc0, !PT ;  /* 0xffff000024027812 */ /* 0x000fe200078ec0ff */
[C---:B------:R-:W-:Y:S01]  /*8f40*/  FMUL R11, R24.reuse, R11 ;  /* 0x0000000b180b7220 */ /* 0x040fe20000400000 */
[----:B------:R-:W-:Y:S01]  /*8f50*/  SHF.L.U32 R3, R37, 0x10, RZ ;  /* 0x0000001025037819 */ /* 0x000fe200000006ff */
[C---:B------:R-:W-:Y:S01]  /*8f60*/  FMUL R9, R24.reuse, R13 ;  /* 0x0000000d18097220 */ /* 0x040fe20000400000 */
        /* <DEDUP_REMOVED lines=13> */
[----:B------:R-:W-:Y:S01]  /*9040*/  FMUL R14, R24, R18 ;  /* 0x00000012180e7220 */ /* 0x000fe20000400000 */
        /* <DEDUP_REMOVED lines=23> */
[----:B--2---:R-:W2:Y:S01]  /*91c0*/  FENCE.VIEW.ASYNC.S ;  /* 0x00000000000073c6 */ /* 0x004ea20000000000 */
[----:B------:R-:W-:Y:S01]  /*91d0*/  @P0 PRMT R0, R70, 0x654, R0 ;  /* 0x0000065446000816 */ /* 0x000fe20000000000 */
[----:B--2---:R-:W-:Y:S06]  /*91e0*/  BAR.SYNC.DEFER_BLOCKING 0x1, 0x80 ;  /* 0x0042000000007b1d */ /* 0x004fec0000010000 */
        /* <DEDUP_REMOVED lines=14> */
.L_x_137:
[----:B------:R-:W-:Y:S05]  /*92d0*/  BSYNC.RECONVERGENT B0 ;  /* 0x0000000000007941 */ /* 0x000fea0003800200 */
.L_x_136:
        /* <DEDUP_REMOVED lines=19> */
.L_x_141:
[----:B------:R-:W-:Y:S05]  /*9410*/  BSYNC B0 ;  /* 0x0000000000007941 */ /* 0x000fea0003800000 */
.L_x_140:
[----:B------:R3:W4:Y:S04]  /*9420*/  @P0 LDS.128 R28, [R27+UR49+0x200] ;  /* 0x000200311b1c0984 */ /* 0x0007280008000c00 */
[----:B------:R3:W1:Y:S02]  /*9430*/  @P0 LDS.128 R36, [R71+0x200] ;  /* 0x0002000047240984 */ /* 0x0006640000000c00 */
.L_x_139:
[----:B------:R-:W-:Y:S05]  /*9440*/  BSYNC B1 ;  /* 0x0000000000017941 */ /* 0x000fea0003800000 */
.L_x_138:
[----:B--2---:R-:W-:Y:S05]  /*9450*/  VIADD R0, R25, 0x30 ;  /* 0x0000003019007836 */ /* 0x004fea0000000000 */
[----:B------:R-:W-:Y:S04]  /*9460*/  SHF.R.U32.HI R0, RZ, 0x15, R0 ;  /* 0x00000015ff007819 */ /* 0x000fe80000011600 */
[----:B------:R-:W-:Y:S11]  /*9470*/  LOP3.LUT P0, RZ, R0, 0x3, R50, 0x48, !PT ;  /* 0x0000000300ff7812 */ /* 0x000ff60007804832 */
[----:B------:R-:W-:Y:S02]  /*9480*/  @!UPT UIADD3 URZ, UPT, UPT, URZ, URZ, URZ ;  /* 0x000000fffffff290 */ /* 0x000fe4000fffe0ff */
[----:B------:R-:W-:Y:S05]  /*9490*/  @!P0 BRA `(.L_x_143) ;  /* 0x0000000000408947 */ /* 0x000fea0003800000 */
[----:B------:R-:W2:Y:S01]  /*94a0*/  LDCU.64 UR8, c[0x4][0x70] ;  /* 0x01000e00ff0877ac */ /* 0x000ea20008000a00 */
[----:B------:R-:W-:Y:S01]  /*94b0*/  MOV R3, 0x0 ;  /* 0x0000000000037802 */ /* 0x000fe20000000f00 */
        /* <DEDUP_REMOVED lines=14> */
.L_x_143:
[----:B------:R-:W-:Y:S01]  /*95a0*/  ISETP.NE.AND P0, PT, R59, RZ, PT ;  /* 0x000000ff3b00720c */ /* 0x000fe20003f05270 */
[----:B------:R-:W-:Y:S05]  /*95b0*/  WARPSYNC.ALL ;  /* 0x0000000000007948 */ /* 0x000fea0003800000 */
[----:B------:R-:W-:Y:S01]  /*95c0*/  R2UR UR4, R25 ;  /* 0x00000000190472ca */ /* 0x000fe200000e0000 */
[----:B------:R-:W-:Y:S01]  /*95d0*/  BSSY.RECONVERGENT B0, `(.L_x_144) ;  /* 0x0000055000007945 */ /* 0x000fe20003800200 */
[C---:B----4-:R-:W-:Y:S02]  /*95e0*/  SHF.L.U32 R20, R28.reuse, 0x10, RZ ;  /* 0x000000101c147819 */ /* 0x050fe400000006ff */
[----:B------:R-:W-:Y:S02]  /*95f0*/  LOP3.LUT R21, R28, 0xffff0000, RZ, 0xc0, !PT ;  /* 0xffff00001c157812 */ /* 0x000fe400078ec0ff */
[C---:B------:R-:W-:Y:S02]  /*9600*/  SHF.L.U32 R25, R29.reuse, 0x10, RZ ;  /* 0x000000101d197819 */ /* 0x040fe400000006ff */
[----:B---3--:R-:W-:Y:S02]  /*9610*/  LOP3.LUT R27, R29, 0xffff0000, RZ, 0xc0, !PT ;  /* 0xffff00001d1b7812 */ /* 0x008fe400078ec0ff */
[C---:B------:R-:W-:Y:S02]  /*9620*/  SHF.L.U32 R28, R30.reuse, 0x10, RZ ;  /* 0x000000101e1c7819 */ /* 0x040fe400000006ff */
[----:B------:R-:W-:Y:S01]  /*9630*/  LOP3.LUT R29, R30, 0xffff0000, RZ, 0xc0, !PT ;  /* 0xffff00001e1d7812 */ /* 0x000fe200078ec0ff */
[----:B-1----:R-:W1:Y:S01]  /*9640*/  LDTM.x16 R4, tmem[UR4+0x30] ;  /* 0x00003004000479ee */ /* 0x002e620008240000 */
[C---:B------:R-:W-:Y:S01]  /*9650*/  SHF.L.U32 R30, R31.reuse, 0x10, RZ ;  /* 0x000000101f1e7819 */ /* 0x040fe200000006ff */
[----:B------:R-:W-:Y:S01]  /*9660*/  NOP ;  /* 0x0000000000007918 */ /* 0x000fe20000000000 */
[----:B------:R-:W-:Y:S02]  /*9670*/  LOP3.LUT R31, R31, 0xffff0000, RZ, 0xc0, !PT ;  /* 0xffff00001f1f7812 */ /* 0x000fe400078ec0ff */
[C---:B------:R-:W-:Y:S02]  /*9680*/  SHF.L.U32 R32, R36.reuse, 0x10, RZ ;  /* 0x0000001024207819 */ /* 0x040fe400000006ff */
[----:B------:R-:W-:Y:S02]  /*9690*/  LOP3.LUT R33, R36, 0xffff0000, RZ, 0xc0, !PT ;  /* 0xffff000024217812 */ /* 0x000fe400078ec0ff */
[----:B------:R-:W-:Y:S02]  /*96a0*/  IADD3 R62, PT, PT, R62, 0x140, RZ ;  /* 0x000001403e3e7810 */ /* 0x000fe40007ffe0ff */
[C---:B------:R-:W-:Y:S02]  /*96b0*/  SHF.L.U32 R34, R37.reuse, 0x10, RZ ;  /* 0x0000001025227819 */ /* 0x040fe400000006ff */
[----:B------:R-:W-:Y:S02]  /*96c0*/  LOP3.LUT R62, R62, 0xfefffff8, RZ, 0xc0, !PT ;  /* 0xfefffff83e3e7812 */ /* 0x000fe400078ec0ff */
[----:B------:R-:W-:Y:S02]  /*96d0*/  LOP3.LUT R35, R37, 0xffff0000, RZ, 0xc0, !PT ;  /* 0xffff000025237812 */ /* 0x000fe400078ec0ff */
[----:B-1----:R1:W-:Y:S01]  /*96e0*/  SYNCS.ARRIVE.TRANS64.RED.A1T0 RZ, [R62+URZ], RZ ;  /* 0x000000ff3eff79a7 */ /* 0x0023e200081004ff */
[C---:B------:R-:W-:Y:S02]  /*96f0*/  SHF.L.U32 R36, R38.reuse, 0x10, RZ ;  /* 0x0000001026247819 */ /* 0x040fe400000006ff */
[----:B------:R-:W-:Y:S02]  /*9700*/  LOP3.LUT R37, R38, 0xffff0000, RZ, 0xc0, !PT ;  /* 0xffff000026257812 */ /* 0x000fe400078ec0ff */
[C---:B------:R-:W-:Y:S01]  /*9710*/  SHF.L.U32 R38, R39.reuse, 0x10, RZ ;  /* 0x0000001027267819 */ /* 0x040fe200000006ff */
[C---:B------:R-:W-:Y:S01]  /*9720*/  FMUL R0, R24.reuse, R4 ;  /* 0x0000000418007220 */ /* 0x040fe20000400000 */
[C---:B------:R-:W-:Y:S01]  /*9730*/  FMUL R2, R24.reuse, R5 ;  /* 0x0000000518027220 */ /* 0x040fe20000400000 */
[C---:B------:R-:W-:Y:S01]  /*9740*/  FMUL R3, R24.reuse, R6 ;  /* 0x0000000618037220 */ /* 0x040fe20000400000 */
[----:B------:R-:W-:Y:S01]  /*9750*/  FMUL R7, R24, R7 ;  /* 0x0000000718077220 */ /* 0x000fe20000400000 */
[----:B------:R-:W-:Y:S01]  /*9760*/  FFMA R0, R26, R20, R0 ;  /* 0x000000141a007223 */ /* 0x000fe20000000000 */
        /* <DEDUP_REMOVED lines=20> */
[----:B------:R-:W-:Y:S01]  /*98b0*/  LOP3.LUT R39, R39, 0xffff0000, RZ, 0xc0, !PT ;  /* 0xffff000027277812 */ /* 0x000fe200078ec0ff */
[----:B------:R-:W-:Y:S01]  /*98c0*/  FMUL R14, R24, R18 ;  /* 0x00000012180e7220 */ /* 0x000fe20000400000 */
[----:B------:R-:W-:Y:S01]  /*98d0*/  FFMA R15, R26, R35, R15 ;  /* 0x000000231a0f7223 */ /* 0x000fe2000000000f */
[----:B------:R-:W-:Y:S01]  /*98e0*/  FMUL R19, R24, R19 ;  /* 0x0000001318137220 */ /* 0x000fe20000400000 */
[----:B------:R-:W-:Y:S01]  /*98f0*/  F2FP.BF16.F32.PACK_AB R28, R2, R0 ;  /* 0x00000000021c723e */ /* 0x000fe200000010ff */
[C---:B------:R-:W-:Y:S01]  /*9900*/  FFMA R12, R26.reuse, R36, R12 ;  /* 0x000000241a0c7223 */ /* 0x040fe2000000000c */
[----:B------:R-:W-:Y:S01]  /*9910*/  F2FP.BF16.F32.PACK_AB R29, R7, R3 ;  /* 0x00000003071d723e */ /* 0x000fe200000010ff */
[C---:B------:R-:W-:Y:S01]  /*9920*/  FFMA R13, R26.reuse, R37, R13 ;  /* 0x000000251a0d7223 */ /* 0x040fe2000000000d */
[----:B------:R-:W-:Y:S01]  /*9930*/  F2FP.BF16.F32.PACK_AB R30, R5, R4 ;  /* 0x00000004051e723e */ /* 0x000fe200000010ff */
[C---:B------:R-:W-:Y:S01]  /*9940*/  FFMA R14, R26.reuse, R38, R14 ;  /* 0x000000261a0e7223 */ /* 0x040fe2000000000e */
[----:B------:R-:W-:Y:S01]  /*9950*/  F2FP.BF16.F32.PACK_AB R31, R11, R6 ;  /* 0x000000060b1f723e */ /* 0x000fe200000010ff */
[----:B------:R-:W-:Y:S01]  /*9960*/  FFMA R19, R26, R39, R19 ;  /* 0x000000271a137223 */ /* 0x000fe20000000013 */
[----:B------:R-:W-:Y:S02]  /*9970*/  F2FP.BF16.F32.PACK_AB R8, R9, R8 ;  /* 0x000000080908723e */ /* 0x000fe400000010ff */
[----:B------:R-:W-:Y:S01]  /*9980*/  F2FP.BF16.F32.PACK_AB R9, R15, R10 ;  /* 0x0000000a0f09723e */ /* 0x000fe200000010ff */
[----:B------:R1:W-:Y:S01]  /*9990*/  STS.128 [R66+UR49+0x3200], R28 ;  /* 0x0032001c42007988 */ /* 0x0003e20008000c31 */
        /* <DEDUP_REMOVED lines=24> */
.L_x_145:
[----:B------:R-:W-:Y:S05]  /*9b20*/  BSYNC.RECONVERGENT B0 ;  /* 0x0000000000007941 */ /* 0x000fea0003800200 */
.L_x_144:
[----:B------:R-:W-:Y:S01]  /*9b30*/  BAR.SYNC.DEFER_BLOCKING 0x1, 0x80 ;  /* 0x0042000000007b1d */ /* 0x000fe20000010000 */
[----:B------:R-:W-:Y:S01]  /*9b40*/  UISETP.NE.AND UP0, UPT, UR54, -0x4, UPT ;  /* 0xfffffffc3600788c */ /* 0x000fe2000bf05270 */
[----:B------:R-:W-:Y:S08]  /*9b50*/  IADD3 R22, PT, PT, R22, 0x1, RZ ;  /* 0x0000000116167810 */ /* 0x000ff00007ffe0ff */
[----:B------:R-:W-:Y:S05]  /*9b60*/  BRA.U !UP0, `(.L_x_146) ;  /* 0x0000000108287547 */ /* 0x000fea000b800000 */
[----:B------:R-:W-:Y:S01]  /*9b70*/  ISETP.NE.AND P0, PT, R65, RZ, PT ;  /* 0x000000ff4100720c */ /* 0x000fe20003f05270 */
[----:B------:R-:W-:Y:S01]  /*9b80*/  IMAD.U32 R0, RZ, RZ, UR52 ;  /* 0x00000034ff007e24 */ /* 0x000fe2000f8e00ff */
[----:B------:R-:W-:Y:S02]  /*9b90*/  UIADD3 UR4, UPT, UPT, UR52, 0x1, URZ ;  /* 0x0000000134047890 */ /* 0x000fe4000fffe0ff */
[----:B------:R-:W-:Y:S02]  /*9ba0*/  ISETP.NE.U32.OR P0, PT, R64, 0x1, !P0 ;  /* 0x000000014000780c */ /* 0x000fe40004705470 */
[----:B------:R-:W-:Y:S04]  /*9bb0*/  UISETP.NE.AND UP0, UPT, UR4, 0x4, UPT ;  /* 0x000000040400788c */ /* 0x000fe8000bf05270 */
[----:B------:R-:W-:Y:S07]  /*9bc0*/  USEL UR52, UR4, URZ, UP0 ;  /* 0x000000ff04347287 */ /* 0x000fee0008000000 */
[----:B------:R-:W-:Y:S05]  /*9bd0*/  @P0 LEA R0, R0, UR49, 0x3 ;  /* 0x0000003100000c11 */ /* 0x000fea000f8e18ff */
[----:B------:R-:W-:Y:S05]  /*9be0*/  @P0 VIADD R0, R0, 0xf0 ;  /* 0x000000f000000836 */ /* 0x000fea0000000000 */
[----:B------:R-:W-:Y:S04]  /*9bf0*/  @P0 PRMT R0, R70, 0x654, R0 ;  /* 0x0000065446000816 */ /* 0x000fe80000000000 */
[----:B------:R2:W-:Y:S03]  /*9c00*/  @P0 SYNCS.ARRIVE.TRANS64.RED.A1T0 RZ, [R0+URZ], RZ ;  /* 0x000000ff00ff09a7 */ /* 0x0005e600081004ff */
.L_x_146:
[----:B------:R-:W-:Y:S01]  /*9c10*/  R2UR UR5, R51 ;  /* 0x00000000330572ca */ /* 0x000fe200000e0000 */
[----:B------:R-:W-:Y:S01]  /*9c20*/  UIADD3 UR54, UPT, UPT, UR54, 0x4, URZ ;  /* 0x0000000436367890 */ /* 0x000fe2000fffe0ff */
[----:B------:R-:W-:Y:S01]  /*9c30*/  R2UR UR4, R52 ;  /* 0x00000000340472ca */ /* 0x000fe200000e0000 */
[----:B------:R-:W-:Y:S01]  /*9c40*/  UMOV UR51, UR63 ;  /* 0x0000003f00337c82 */ /* 0x000fe20008000000 */
[----:B------:R-:W-:Y:S02]  /*9c50*/  LOP3.LUT P0, RZ, R46, 0x1, RZ, 0xc0, !PT ;  /* 0x000000012eff7812 */ /* 0x000fe4000780c0ff */
[C---:B------:R-:W-:Y:S02]  /*9c60*/  ISETP.NE.AND P1, PT, R22.reuse, 0x2, PT ;  /* 0x000000021600780c */ /* 0x040fe40003f25270 */
[----:B------:R-:W-:Y:S02]  /*9c70*/  LOP3.LUT R55, R55, 0x1, RZ, 0x3c, !PT ;  /* 0x0000000137377812 */ /* 0x000fe400078e3cff */
[----:B--2---:R-:W-:Y:S02]  /*9c80*/  SEL R0, RZ, 0x1, P1 ;  /* 0x00000001ff007807 */ /* 0x004fe40000800000 */
[----:B------:R-:W-:Y:S01]  /*9c90*/  SEL R22, R22, RZ, P1 ;  /* 0x000000ff16167207 */ /* 0x000fe20000800000 */
[----:B------:R-:W-:Y:S01]  /*9ca0*/  UIADD3 UR19, UPT, UPT, UR36, UR5, URZ ;  /* 0x0000000524137290 */ /* 0x000fe2000fffe0ff */
[----:B------:R-:W-:Y:S01]  /*9cb0*/  LOP3.LUT R56, R56, R0, RZ, 0x3c, !PT ;  /* 0x0000000038387212 */ /* 0x000fe200078e3cff */
[----:B------:R-:W-:Y:S02]  /*9cc0*/  UIADD3 UR21, UPT, UPT, UR37, UR4, URZ ;  /* 0x0000000425157290 */ /* 0x000fe4000fffe0ff */
[----:B------:R-:W-:Y:S10]  /*9cd0*/  @P0 BRA `(.L_x_147) ;  /* 0xffffffc800980947 */ /* 0x000ff4000383ffff */
[----:B------:R-:W-:-:S13]  /*9ce0*/  R2UR UR4, R53 ;  /* 0x00000000350472ca */ /* 0x000fda00000e0000 */
[----:B------:R-:W-:-:S09]  /*9cf0*/  UISETP.NE.AND UP0, UPT, UR4, URZ, UPT ;  /* 0x000000ff0400728c */ /* 0x000fd2000bf05270 */
[----:B------:R-:W-:Y:S05]  /*9d00*/  BRA.U !UP0, `(.L_x_148) ;  /* 0x0000000108487547 */ /* 0x000fea000b800000 */
[----:B------:R-:W2:Y:S02]  /*9d10*/  LDCU.64 UR4, c[0x0][0x890] ;  /* 0x00011200ff0477ac */ /* 0x000ea40008000a00 */
[----:B--2---:R-:W-:-:S04]  /*9d20*/  UISETP.NE.U32.AND UP0, UPT, UR4, URZ, UPT ;  /* 0x000000ff0400728c */ /* 0x004fc8000bf05070 */
[----:B------:R-:W-:-:S09]  /*9d30*/  UISETP.NE.AND.EX UP0, UPT, UR5, URZ, UPT, UP0 ;  /* 0x000000ff0500728c */ /* 0x000fd2000bf05300 */
[----:B------:R-:W-:Y:S05]  /*9d40*/  BRA.U UP0, `(.L_x_149) ;  /* 0x00000001000c7547 */ /* 0x000fea000b800000 */
[----:B------:R-:W-:-:S13]  /*9d50*/  FSETP.NEU.AND P0, PT, R26, RZ, PT ;  /* 0x000000ff1a00720b */ /* 0x000fda0003f0d000 */
[----:B------:R-:W-:Y:S05]  /*9d60*/  @!P0 EXIT ;  /* 0x000000000000894d */ /* 0x000fea0003800000 */
[----:B------:R-:W-:Y:S05]  /*9d70*/  BRA `(.L_x_148) ;  /* 0x00000000002c7947 */ /* 0x000fea0003800000 */
.L_x_149:
[----:B------:R-:W-:Y:S01]  /*9d80*/  ISETP.NE.AND P0, PT, R63, RZ, PT ;  /* 0x000000ff3f00720c */ /* 0x000fe20003f05270 */
[----:B------:R-:W-:-:S12]  /*9d90*/  BSSY.RECONVERGENT B0, `(.L_x_148) ;  /* 0x0000009000007945 */ /* 0x000fd80003800200 */
[----:B------:R-:W-:Y:S05]  /*9da0*/  @P0 BRA `(.L_x_150) ;  /* 0x0000000000140947 */ /* 0x000fea0003800000 */
[----:B------:R-:W2:Y:S02]  /*9db0*/  LDCU.64 UR4, c[0x0][0x888] ;  /* 0x00011100ff0477ac */ /* 0x000ea40008000a00 */
[----:B--2---:R-:W-:-:S04]  /*9dc0*/  ISETP.NE.U32.AND P0, PT, RZ, UR4, PT ;  /* 0x00000004ff007c0c */ /* 0x004fc8000bf05070 */
[----:B------:R-:W-:-:S13]  /*9dd0*/  ISETP.NE.AND.EX P0, PT, RZ, UR5, PT, P0 ;  /* 0x00000005ff007c0c */ /* 0x000fda000bf05300 */
[----:B------:R-:W-:Y:S05]  /*9de0*/  @!P0 EXIT ;  /* 0x000000000000894d */ /* 0x000fea0003800000 */
[----:B------:R-:W-:Y:S05]  /*9df0*/  BRA `(.L_x_151) ;  /* 0x0000000000087947 */ /* 0x000fea0003800000 */
.L_x_150:
[----:B------:R-:W-:-:S13]  /*9e00*/  FSETP.NEU.AND P0, PT, R26, RZ, PT ;  /* 0x000000ff1a00720b */ /* 0x000fda0003f0d000 */
[----:B------:R-:W-:Y:S05]  /*9e10*/  @!P0 EXIT ;  /* 0x000000000000894d */ /* 0x000fea0003800000 */
.L_x_151:
[----:B------:R-:W-:Y:S05]  /*9e20*/  BSYNC.RECONVERGENT B0 ;  /* 0x0000000000007941 */ /* 0x000fea0003800200 */
.L_x_148:
[----:B------:R-:W2:Y:S01]  /*9e30*/  S2UR UR5, SR_CgaCtaId ;  /* 0x00000000000579c3 */ /* 0x000ea20000008800 */
[----:B------:R-:W-:Y:S01]  /*9e40*/  ULEA UR4, UR52, UR49, 0x3 ;  /* 0x0000003134047291 */ /* 0x000fe2000f8e18ff */
[----:B------:R-:W-:-:S04]  /*9e50*/  DEPBAR.LE SB0, 0x0 ;  /* 0x000080000000791a */ /* 0x000fc80000000000 */
[----:B------:R-:W-:-:S04]  /*9e60*/  UIADD3 UR4, UPT, UPT, UR4, 0xf0, URZ ;  /* 0x000000f004047890 */ /* 0x000fc8000fffe0ff */
[----:B--2---:R-:W-:-:S09]  /*9e70*/  UPRMT UR4, UR5, 0x654, UR4 ;  /* 0x0000065405047896 */ /* 0x004fd20008000004 */
[----:B------:R-:W-:Y:S01]  /*9e80*/  SYNCS.ARRIVE.TRANS64.RED.A1T0 RZ, [UR4], RZ ;  /* 0x000000ffffff79a7 */ /* 0x000fe20008100404 */
[----:B------:R-:W-:Y:S05]  /*9e90*/  EXIT ;  /* 0x000000000000794d */ /* 0x000fea0003800000 */
.L_x_25:
[----:B------:R-:W-:Y:S07]  /*9ea0*/  MOV R0, UR11 ;  /* 0x0000000b00007c02 */ /* 0x000fee0008000f00 */
.L_x_152:
[----:B--2---:R2:W3:Y:S02]  /*9eb0*/  SYNCS.PHASECHK.TRANS64.TRYWAIT P0, [R0+URZ+0x68], R4 ;  /* 0x00006804000075a7 */ /* 0x0044e400080011ff */
[----:B---3--:R-:W-:Y:S05]  /*9ec0*/  @!P0 NANOSLEEP.SYNCS 0x989680 ;  /* 0x009896800000895d */ /* 0x008fea0003900000 */
[----:B------:R-:W3:Y:S02]  /*9ed0*/  @!P0 SYNCS.PHASECHK.TRANS64 P0, [R0+URZ+0x68], R4 ;  /* 0x00006804000085a7 */ /* 0x000ee400080010ff */
[----:B---3--:R-:W-:Y:S05]  /*9ee0*/  @!P0 BRA `(.L_x_152) ;  /* 0xfffffffc00f08947 */ /* 0x008fea000383ffff */
[----:B------:R-:W-:Y:S05]  /*9ef0*/  BRA `(.L_x_24) ;  /* 0xffffff80001c7947 */ /* 0x000fea000383ffff */
.L_x_32:
[----:B--2---:R-:W-:Y:S07]  /*9f00*/  MOV R0, UR11 ;  /* 0x0000000b00007c02 */ /* 0x004fee0008000f00 */
.L_x_153:
[----:B--2---:R2:W3:Y:S02]  /*9f10*/  SYNCS.PHASECHK.TRANS64.TRYWAIT P0, [R0+URZ+0x68], R4 ;  /* 0x00006804000075a7 */ /* 0x0044e400080011ff */
[----:B---3--:R-:W-:Y:S05]  /*9f20*/  @!P0 NANOSLEEP.SYNCS 0x989680 ;  /* 0x009896800000895d */ /* 0x008fea0003900000 */
[----:B------:R-:W3:Y:S02]  /*9f30*/  @!P0 SYNCS.PHASECHK.TRANS64 P0, [R0+URZ+0x68], R4 ;  /* 0x00006804000085a7 */ /* 0x000ee400080010ff */
[----:B---3--:R-:W-:Y:S05]  /*9f40*/  @!P0 BRA `(.L_x_153) ;  /* 0xfffffffc00f08947 */ /* 0x008fea000383ffff */
[----:B------:R-:W-:Y:S05]  /*9f50*/  BRA `(.L_x_31) ;  /* 0xffffff8400447947 */ /* 0x000fea000383ffff */
.L_x_37:
[----:B------:R-:W-:-:S07]  /*9f60*/  MOV R0, UR29 ;  /* 0x0000001d00007c02 */ /* 0x000fce0008000f00 */
.L_x_154:
[----:B--2---:R2:W3:Y:S02]  /*9f70*/  SYNCS.PHASECHK.TRANS64.TRYWAIT P0, [R0+URZ+0x120], R3 ;  /* 0x00012003000075a7 */ /* 0x0044e400080011ff */
[----:B---3--:R-:W-:Y:S05]  /*9f80*/  @!P0 NANOSLEEP.SYNCS 0x989680 ;  /* 0x009896800000895d */ /* 0x008fea0003900000 */
[----:B------:R-:W3:Y:S02]  /*9f90*/  @!P0 SYNCS.PHASECHK.TRANS64 P0, [R0+URZ+0x120], R3 ;  /* 0x00012003000085a7 */ /* 0x000ee400080010ff */
[----:B---3--:R-:W-:Y:S05]  /*9fa0*/  @!P0 BRA `(.L_x_154) ;  /* 0xfffffffc00f08947 */ /* 0x008fea000383ffff */
[----:B------:R-:W-:Y:S05]  /*9fb0*/  BRA `(.L_x_155) ;  /* 0xffffff88000c7947 */ /* 0x000fea000383ffff */
.L_x_41:
[----:B------:R-:W-:-:S07]  /*9fc0*/  MOV R0, UR4 ;  /* 0x0000000400007c02 */ /* 0x000fce0008000f00 */
.L_x_156:
[----:B--2---:R2:W3:Y:S02]  /*9fd0*/  SYNCS.PHASECHK.TRANS64.TRYWAIT P0, [R0+URZ], R2 ;  /* 0x00000002000075a7 */ /* 0x0044e400080011ff */
[----:B---3--:R-:W-:Y:S05]  /*9fe0*/  @!P0 NANOSLEEP.SYNCS 0x989680 ;  /* 0x009896800000895d */ /* 0x008fea0003900000 */
[----:B------:R-:W3:Y:S02]  /*9ff0*/  @!P0 SYNCS.PHASECHK.TRANS64 P0, [R0+URZ], R2 ;  /* 0x00000002000085a7 */ /* 0x000ee400080010ff */
[----:B---3--:R-:W-:Y:S05]  /*a000*/  @!P0 BRA `(.L_x_156) ;  /* 0xfffffffc00f08947 */ /* 0x008fea000383ffff */
[----:B------:R-:W-:Y:S05]  /*a010*/  BRA `(.L_x_157) ;  /* 0xffffff8c00a07947 */ /* 0x000fea000383ffff */
.L_x_42:
[----:B------:R-:W-:-:S07]  /*a020*/  MOV R0, UR5 ;  /* 0x0000000500007c02 */ /* 0x000fce0008000f00 */
.L_x_158:
[----:B--2---:R2:W3:Y:S02]  /*a030*/  SYNCS.PHASECHK.TRANS64.TRYWAIT P0, [R0+URZ], R2 ;  /* 0x00000002000075a7 */ /* 0x0044e400080011ff */
[----:B---3--:R-:W-:Y:S05]  /*a040*/  @!P0 NANOSLEEP.SYNCS 0x989680 ;  /* 0x009896800000895d */ /* 0x008fea0003900000 */
[----:B------:R-:W3:Y:S02]  /*a050*/  @!P0 SYNCS.PHASECHK.TRANS64 P0, [R0+URZ], R2 ;  /* 0x00000002000085a7 */ /* 0x000ee400080010ff */
[----:B---3--:R-:W-:Y:S05]  /*a060*/  @!P0 BRA `(.L_x_158) ;  /* 0xfffffffc00f08947 */ /* 0x008fea000383ffff */
[----:B------:R-:W-:Y:S05]  /*a070*/  BRA `(.L_x_159) ;  /* 0xffffff8c00b07947 */ /* 0x000fea000383ffff */
.L_x_43:
[----:B------:R-:W-:-:S07]  /*a080*/  MOV R0, UR5 ;  /* 0x0000000500007c02 */ /* 0x000fce0008000f00 */
.L_x_160:
[----:B--2---:R2:W3:Y:S02]  /*a090*/  SYNCS.PHASECHK.TRANS64.TRYWAIT P0, [R0+URZ], R2 ;  /* 0x00000002000075a7 */ /* 0x0044e400080011ff */
[----:B---3--:R-:W-:Y:S05]  /*a0a0*/  @!P0 NANOSLEEP.SYNCS 0x989680 ;  /* 0x009896800000895d */ /* 0x008fea0003900000 */
[----:B------:R-:W3:Y:S02]  /*a0b0*/  @!P0 SYNCS.PHASECHK.TRANS64 P0, [R0+URZ], R2 ;  /* 0x00000002000085a7 */ /* 0x000ee400080010ff */
[----:B---3--:R-:W-:Y:S05]  /*a0c0*/  @!P0 BRA `(.L_x_160) ;  /* 0xfffffffc00f08947 */ /* 0x008fea000383ffff */
[----:B------:R-:W-:Y:S05]  /*a0d0*/  BRA `(.L_x_161) ;  /* 0xffffff8c00c07947 */ /* 0x000fea000383ffff */
.L_x_44:
[----:B------:R-:W-:-:S07]  /*a0e0*/  MOV R0, UR5 ;  /* 0x0000000500007c02 */ /* 0x000fce0008000f00 */
.L_x_162:
[----:B--2---:R2:W3:Y:S02]  /*a0f0*/  SYNCS.PHASECHK.TRANS64.TRYWAIT P0, [R0+URZ], R2 ;  /* 0x00000002000075a7 */ /* 0x0044e400080011ff */
[----:B---3--:R-:W-:Y:S05]  /*a100*/  @!P0 NANOSLEEP.SYNCS 0x989680 ;  /* 0x009896800000895d */ /* 0x008fea0003900000 */
[----:B------:R-:W3:Y:S02]  /*a110*/  @!P0 SYNCS.PHASECHK.TRANS64 P0, [R0+URZ], R2 ;  /* 0x00000002000085a7 */ /* 0x000ee400080010ff */
[----:B---3--:R-:W-:Y:S05]  /*a120*/  @!P0 BRA `(.L_x_162) ;  /* 0xfffffffc00f08947 */ /* 0x008fea000383ffff */
[----:B------:R-:W-:Y:S05]  /*a130*/  BRA `(.L_x_163) ;  /* 0xffffff8c00d07947 */ /* 0x000fea000383ffff */
.L_x_45:
[----:B------:R-:W-:-:S07]  /*a140*/  MOV R0, UR5 ;  /* 0x0000000500007c02 */ /* 0x000fce0008000f00 */
.L_x_164:
[----:B--2---:R2:W3:Y:S02]  /*a150*/  SYNCS.PHASECHK.TRANS64.TRYWAIT P0, [R0+URZ], R2 ;  /* 0x00000002000075a7 */ /* 0x0044e400080011ff */
[----:B---3--:R-:W-:Y:S05]  /*a160*/  @!P0 NANOSLEEP.SYNCS 0x989680 ;  /* 0x009896800000895d */ /* 0x008fea0003900000 */
[----:B------:R-:W3:Y:S02]  /*a170*/  @!P0 SYNCS.PHASECHK.TRANS64 P0, [R0+URZ], R2 ;  /* 0x00000002000085a7 */ /* 0x000ee400080010ff */
[----:B---3--:R-:W-:Y:S05]  /*a180*/  @!P0 BRA `(.L_x_164) ;  /* 0xfffffffc00f08947 */ /* 0x008fea000383ffff */
[----:B------:R-:W-:Y:S05]  /*a190*/  BRA `(.L_x_165) ;  /* 0xffffff8c00e07947 */ /* 0x000fea000383ffff */
.L_x_46:
[----:B------:R-:W-:-:S07]  /*a1a0*/  MOV R0, UR5 ;  /* 0x0000000500007c02 */ /* 0x000fce0008000f00 */
.L_x_166:
[----:B--2---:R2:W3:Y:S02]  /*a1b0*/  SYNCS.PHASECHK.TRANS64.TRYWAIT P0, [R0+URZ], R2 ;  /* 0x00000002000075a7 */ /* 0x0044e400080011ff */
[----:B---3--:R-:W-:Y:S05]  /*a1c0*/  @!P0 NANOSLEEP.SYNCS 0x989680 ;  /* 0x009896800000895d */ /* 0x008fea0003900000 */
[----:B------:R-:W3:Y:S02]  /*a1d0*/  @!P0 SYNCS.PHASECHK.TRANS64 P0, [R0+URZ], R2 ;  /* 0x00000002000085a7 */ /* 0x000ee400080010ff */
[----:B---3--:R-:W-:Y:S05]  /*a1e0*/  @!P0 BRA `(.L_x_166) ;  /* 0xfffffffc00f08947 */ /* 0x008fea000383ffff */
[----:B------:R-:W-:Y:S05]  /*a1f0*/  BRA `(.L_x_167) ;  /* 0xffffff8c00f07947 */ /* 0x000fea000383ffff */
.L_x_47:
[----:B------:R-:W-:-:S07]  /*a200*/  MOV R0, UR5 ;  /* 0x0000000500007c02 */ /* 0x000fce0008000f00 */
.L_x_168:
[----:B--2---:R2:W3:Y:S02]  /*a210*/  SYNCS.PHASECHK.TRANS64.TRYWAIT P0, [R0+URZ], R2 ;  /* 0x00000002000075a7 */ /* 0x0044e400080011ff */
[----:B---3--:R-:W-:Y:S05]  /*a220*/  @!P0 NANOSLEEP.SYNCS 0x989680 ;  /* 0x009896800000895d */ /* 0x008fea0003900000 */
[----:B------:R-:W3:Y:S02]  /*a230*/  @!P0 SYNCS.PHASECHK.TRANS64 P0, [R0+URZ], R2 ;  /* 0x00000002000085a7 */ /* 0x000ee400080010ff */
[----:B---3--:R-:W-:Y:S05]  /*a240*/  @!P0 BRA `(.L_x_168) ;  /* 0xfffffffc00f08947 */ /* 0x008fea000383ffff */
[----:B------:R-:W-:Y:S05]  /*a250*/  BRA `(.L_x_169) ;  /* 0xffffff9000007947 */ /* 0x000fea000383ffff */
.L_x_48:
[----:B------:R-:W-:-:S07]  /*a260*/  MOV R0, UR5 ;  /* 0x0000000500007c02 */ /* 0x000fce0008000f00 */
.L_x_170:
[----:B--2---:R2:W3:Y:S02]  /*a270*/  SYNCS.PHASECHK.TRANS64.TRYWAIT P0, [R0+URZ], R2 ;  /* 0x00000002000075a7 */ /* 0x0044e400080011ff */
[----:B---3--:R-:W-:Y:S05]  /*a280*/  @!P0 NANOSLEEP.SYNCS 0x989680 ;  /* 0x009896800000895d */ /* 0x008fea0003900000 */
[----:B------:R-:W3:Y:S02]  /*a290*/  @!P0 SYNCS.PHASECHK.TRANS64 P0, [R0+URZ], R2 ;  /* 0x00000002000085a7 */ /* 0x000ee400080010ff */
[----:B---3--:R-:W-:Y:S05]  /*a2a0*/  @!P0 BRA `(.L_x_170) ;  /* 0xfffffffc00f08947 */ /* 0x008fea000383ffff */
[----:B------:R-:W-:Y:S05]  /*a2b0*/  BRA `(.L_x_171) ;  /* 0xffffff9000107947 */ /* 0x000fea000383ffff */
.L_x_49:
[----:B------:R-:W-:-:S07]  /*a2c0*/  MOV R0, UR5 ;  /* 0x0000000500007c02 */ /* 0x000fce0008000f00 */
.L_x_172:
[----:B--2---:R2:W3:Y:S02]  /*a2d0*/  SYNCS.PHASECHK.TRANS64.TRYWAIT P0, [R0+URZ], R2 ;  /* 0x00000002000075a7 */ /* 0x0044e400080011ff */
[----:B---3--:R-:W-:Y:S05]  /*a2e0*/  @!P0 NANOSLEEP.SYNCS 0x989680 ;  /* 0x009896800000895d */ /* 0x008fea0003900000 */
[----:B------:R-:W3:Y:S02]  /*a2f0*/  @!P0 SYNCS.PHASECHK.TRANS64 P0, [R0+URZ], R2 ;  /* 0x00000002000085a7 */ /* 0x000ee400080010ff */
[----:B---3--:R-:W-:Y:S05]  /*a300*/  @!P0 BRA `(.L_x_172) ;  /* 0xfffffffc00f08947 */ /* 0x008fea000383ffff */
[----:B------:R-:W-:Y:S05]  /*a310*/  BRA `(.L_x_173) ;  /* 0xffffff9000207947 */ /* 0x000fea000383ffff */
.L_x_50:
[----:B------:R-:W-:-:S07]  /*a320*/  MOV R0, UR5 ;  /* 0x0000000500007c02 */ /* 0x000fce0008000f00 */
.L_x_174:
[----:B--2---:R2:W3:Y:S02]  /*a330*/  SYNCS.PHASECHK.TRANS64.TRYWAIT P0, [R0+URZ], R2 ;  /* 0x00000002000075a7 */ /* 0x0044e400080011ff */
[----:B---3--:R-:W-:Y:S05]  /*a340*/  @!P0 NANOSLEEP.SYNCS 0x989680 ;  /* 0x009896800000895d */ /* 0x008fea0003900000 */
[----:B------:R-:W3:Y:S02]  /*a350*/  @!P0 SYNCS.PHASECHK.TRANS64 P0, [R0+URZ], R2 ;  /* 0x00000002000085a7 */ /* 0x000ee400080010ff */
[----:B---3--:R-:W-:Y:S05]  /*a360*/  @!P0 BRA `(.L_x_174) ;  /* 0xfffffffc00f08947 */ /* 0x008fea000383ffff */
[----:B------:R-:W-:Y:S05]  /*a370*/  BRA `(.L_x_175) ;  /* 0xffffff9000307947 */ /* 0x000fea000383ffff */
.L_x_51:
[----:B------:R-:W-:-:S07]  /*a380*/  MOV R0, UR5 ;  /* 0x0000000500007c02 */ /* 0x000fce0008000f00 */
.L_x_176:
[----:B--2---:R2:W3:Y:S02]  /*a390*/  SYNCS.PHASECHK.TRANS64.TRYWAIT P0, [R0+URZ], R2 ;  /* 0x00000002000075a7 */ /* 0x0044e400080011ff */
[----:B---3--:R-:W-:Y:S05]  /*a3a0*/  @!P0 NANOSLEEP.SYNCS 0x989680 ;  /* 0x009896800000895d */ /* 0x008fea0003900000 */
[----:B------:R-:W3:Y:S02]  /*a3b0*/  @!P0 SYNCS.PHASECHK.TRANS64 P0, [R0+URZ], R2 ;  /* 0x00000002000085a7 */ /* 0x000ee400080010ff */
[----:B---3--:R-:W-:Y:S05]  /*a3c0*/  @!P0 BRA `(.L_x_176) ;  /* 0xfffffffc00f08947 */ /* 0x008fea000383ffff */
[----:B------:R-:W-:Y:S05]  /*a3d0*/  BRA `(.L_x_177) ;  /* 0xffffff9000407947 */ /* 0x000fea000383ffff */
.L_x_52:
[----:B------:R-:W-:-:S07]  /*a3e0*/  MOV R0, UR5 ;  /* 0x0000000500007c02 */ /* 0x000fce0008000f00 */
.L_x_178:
[----:B--2---:R2:W3:Y:S02]  /*a3f0*/  SYNCS.PHASECHK.TRANS64.TRYWAIT P0, [R0+URZ], R2 ;  /* 0x00000002000075a7 */ /* 0x0044e400080011ff */
[----:B---3--:R-:W-:Y:S05]  /*a400*/  @!P0 NANOSLEEP.SYNCS 0x989680 ;  /* 0x009896800000895d */ /* 0x008fea0003900000 */
[----:B------:R-:W3:Y:S02]  /*a410*/  @!P0 SYNCS.PHASECHK.TRANS64 P0, [R0+URZ], R2 ;  /* 0x00000002000085a7 */ /* 0x000ee400080010ff */
[----:B---3--:R-:W-:Y:S05]  /*a420*/  @!P0 BRA `(.L_x_178) ;  /* 0xfffffffc00f08947 */ /* 0x008fea000383ffff */
[----:B------:R-:W-:Y:S05]  /*a430*/  BRA `(.L_x_179) ;  /* 0xffffff9000507947 */ /* 0x000fea000383ffff */
.L_x_55:
[----:B------:R-:W-:-:S07]  /*a440*/  MOV R4, UR4 ;  /* 0x0000000400047c02 */ /* 0x000fce0008000f00 */
.L_x_180:
[----:B--2---:R2:W3:Y:S02]  /*a450*/  SYNCS.PHASECHK.TRANS64.TRYWAIT P1, [R4+URZ+0x128], R6 ;  /* 0x00012806040075a7 */ /* 0x0044e400080211ff */
[----:B---3--:R-:W-:Y:S05]  /*a460*/  @!P1 NANOSLEEP.SYNCS 0x989680 ;  /* 0x009896800000995d */ /* 0x008fea0003900000 */
[----:B------:R-:W3:Y:S02]  /*a470*/  @!P1 SYNCS.PHASECHK.TRANS64 P1, [R4+URZ+0x128], R6 ;  /* 0x00012806040095a7 */ /* 0x000ee400080210ff */
[----:B---3--:R-:W-:Y:S05]  /*a480*/  @!P1 BRA `(.L_x_180) ;  /* 0xfffffffc00f09947 */ /* 0x008fea000383ffff */
[----:B------:R-:W-:Y:S05]  /*a490*/  BRA `(.L_x_181) ;  /* 0xffffff9000c07947 */ /* 0x000fea000383ffff */
.L_x_56:
[----:B--2---:R-:W-:-:S07]  /*a4a0*/  MOV R4, UR4 ;  /* 0x0000000400047c02 */ /* 0x004fce0008000f00 */
.L_x_182:
[----:B--2---:R2:W3:Y:S02]  /*a4b0*/  SYNCS.PHASECHK.TRANS64.TRYWAIT P1, [R4+URZ+0x120], R5 ;  /* 0x00012005040075a7 */ /* 0x0044e400080211ff */
[----:B---3--:R-:W-:Y:S05]  /*a4c0*/  @!P1 NANOSLEEP.SYNCS 0x989680 ;  /* 0x009896800000995d */ /* 0x008fea0003900000 */
[----:B------:R-:W3:Y:S02]  /*a4d0*/  @!P1 SYNCS.PHASECHK.TRANS64 P1, [R4+URZ+0x120], R5 ;  /* 0x00012005040095a7 */ /* 0x000ee400080210ff */
[----:B---3--:R-:W-:Y:S05]  /*a4e0*/  @!P1 BRA `(.L_x_182) ;  /* 0xfffffffc00f09947 */ /* 0x008fea000383ffff */
[----:B------:R-:W-:Y:S05]  /*a4f0*/  BRA `(.L_x_183) ;  /* 0xffffff9000c87947 */ /* 0x000fea000383ffff */
.L_x_66:
[----:B--2---:R-:W-:-:S04]  /*a500*/  MOV R5, UR5 ;  /* 0x0000000500057c02 */ /* 0x004fc80008000f00 */
[----:B------:R2:W3:Y:S03]  /*a510*/  SYNCS.PHASECHK.TRANS64.TRYWAIT P0, [R5+URZ+0x8], R6 ;  /* 0x00000806050075a7 */ /* 0x0004e600080011ff */
[----:B---3--:R-:W-:Y:S05]  /*a520*/  @!P0 NANOSLEEP.SYNCS 0x989680 ;  /* 0x009896800000895d */ /* 0x008fea0003900000 */
[----:B------:R-:W3:Y:S02]  /*a530*/  @!P0 SYNCS.PHASECHK.TRANS64 P0, [R5+URZ+0x8], R6 ;  /* 0x00000806050085a7 */ /* 0x000ee400080010ff */
[----:B---3--:R-:W-:Y:S05]  /*a540*/  @!P0 BRA `(.L_x_66) ;  /* 0xfffffffc00ec8947 */ /* 0x008fea000383ffff */
[----:B------:R-:W-:Y:S05]  /*a550*/  BRA `(.L_x_65) ;  /* 0xffffff9400947947 */ /* 0x000fea000383ffff */
.L_x_68:
[----:B------:R-:W-:Y:S01]  /*a560*/  BSSY B0, `(.L_x_184) ;  /* 0x0000006000007945 */ /* 0x000fe20003800000 */
[----:B------:R-:W-:-:S07]  /*a570*/  MOV R15, 0xffffffff ;  /* 0xffffffff000f7802 */ /* 0x000fce0000000f00 */
[----:B-12--5:R-:W-:Y:S05]  /*a580*/  WARPSYNC.COLLECTIVE R15, `(.L_x_185) ;  /* 0x000000000f0c7348 */ /* 0x026fea0003c00000 */
[----:B------:R-:W-:Y:S02]  /*a590*/  ELECT P6, UR79, PT ;  /* 0x00000000004f782f */ /* 0x000fe400038c0000 */
[----:B------:R-:W-:Y:S01]  /*a5a0*/  MOV R14, UR79 ;  /* 0x0000004f000e7c02 */ /* 0x000fe20008000f00 */
[----:B-12--5:R-:W-:Y:S10]  /*a5b0*/  ENDCOLLECTIVE ;  /* 0x000000000000791b */ /* 0x026ff40003800000 */
.L_x_185:
[----:B------:R-:W-:Y:S05]  /*a5c0*/  BSYNC B0 ;  /* 0x0000000000007941 */ /* 0x000fea0003800000 */
.L_x_184:
[----:B------:R-:W-:Y:S05]  /*a5d0*/  BRA `(.L_x_186) ;  /* 0xffffff9400c47947 */ /* 0x000fea000383ffff */
.L_x_70:
[----:B--2---:R-:W-:-:S04]  /*a5e0*/  MOV R3, UR5 ;  /* 0x0000000500037c02 */ /* 0x004fc80008000f00 */
[----:B------:R2:W3:Y:S03]  /*a5f0*/  SYNCS.PHASECHK.TRANS64.TRYWAIT P0, [R3+URZ+0x8], R4 ;  /* 0x00000804030075a7 */ /* 0x0004e600080011ff */
[----:B---3--:R-:W-:Y:S05]  /*a600*/  @!P0 NANOSLEEP.SYNCS 0x989680 ;  /* 0x009896800000895d */ /* 0x008fea0003900000 */
[----:B------:R-:W3:Y:S02]  /*a610*/  @!P0 SYNCS.PHASECHK.TRANS64 P0, [R3+URZ+0x8], R4 ;  /* 0x00000804030085a7 */ /* 0x000ee400080010ff */
[----:B---3--:R-:W-:Y:S05]  /*a620*/  @!P0 BRA `(.L_x_70) ;  /* 0xfffffffc00ec8947 */ /* 0x008fea000383ffff */
[----:B------:R-:W-:Y:S05]  /*a630*/  BRA `(.L_x_69) ;  /* 0xffffff9400c87947 */ /* 0x000fea000383ffff */
.L_x_71:
[----:B------:R-:W-:-:S07]  /*a640*/  MOV R0, UR21 ;  /* 0x0000001500007c02 */ /* 0x000fce0008000f00 */
.L_x_187:
[----:B--2---:R2:W3:Y:S02]  /*a650*/  SYNCS.PHASECHK.TRANS64.TRYWAIT P0, [R0+URZ+0x120], R2 ;  /* 0x00012002000075a7 */ /* 0x0044e400080011ff */
[----:B---3--:R-:W-:Y:S05]  /*a660*/  @!P0 NANOSLEEP.SYNCS 0x989680 ;  /* 0x009896800000895d */ /* 0x008fea0003900000 */
[----:B------:R-:W3:Y:S02]  /*a670*/  @!P0 SYNCS.PHASECHK.TRANS64 P0, [R0+URZ+0x120], R2 ;  /* 0x00012002000085a7 */ /* 0x000ee400080010ff */
[----:B---3--:R-:W-:Y:S05]  /*a680*/  @!P0 BRA `(.L_x_187) ;  /* 0xfffffffc00f08947 */ /* 0x008fea000383ffff */
[----:B------:R-:W-:Y:S05]  /*a690*/  BRA `(.L_x_188) ;  /* 0xffffff9800b47947 */ /* 0x000fea000383ffff */
.L_x_73:
[----:B------:R-:W-:-:S07]  /*a6a0*/  MOV R0, UR26 ;  /* 0x0000001a00007c02 */ /* 0x000fce0008000f00 */
.L_x_189:
[----:B--2---:R2:W3:Y:S02]  /*a6b0*/  SYNCS.PHASECHK.TRANS64.TRYWAIT P0, [R0+URZ+0x140], R2 ;  /* 0x00014002000075a7 */ /* 0x0044e400080011ff */
[----:B---3--:R-:W-:Y:S05]  /*a6c0*/  @!P0 NANOSLEEP.SYNCS 0x989680 ;  /* 0x009896800000895d */ /* 0x008fea0003900000 */
[----:B------:R-:W3:Y:S02]  /*a6d0*/  @!P0 SYNCS.PHASECHK.TRANS64 P0, [R0+URZ+0x140], R2 ;  /* 0x00014002000085a7 */ /* 0x000ee400080010ff */
[----:B---3--:R-:W-:Y:S05]  /*a6e0*/  @!P0 BRA `(.L_x_189) ;  /* 0xfffffffc00f08947 */ /* 0x008fea000383ffff */
[----:B------:R-:W-:Y:S05]  /*a6f0*/  BRA `(.L_x_72) ;  /* 0xffffff9800d07947 */ /* 0x000fea000383ffff */
.L_x_77:
[----:B--2---:R-:W-:Y:S07]  /*a700*/  MOV R0, UR17 ;  /* 0x0000001100007c02 */ /* 0x004fee0008000f00 */
.L_x_190:
[----:B--2---:R2:W3:Y:S02]  /*a710*/  SYNCS.PHASECHK.TRANS64.TRYWAIT P0, [R0+URZ], R8 ;  /* 0x00000008000075a7 */ /* 0x0044e400080011ff */
[----:B---3--:R-:W-:Y:S05]  /*a720*/  @!P0 NANOSLEEP.SYNCS 0x989680 ;  /* 0x009896800000895d */ /* 0x008fea0003900000 */
[----:B------:R-:W3:Y:S02]  /*a730*/  @!P0 SYNCS.PHASECHK.TRANS64 P0, [R0+URZ], R8 ;  /* 0x00000008000085a7 */ /* 0x000ee400080010ff */
[----:B---3--:R-:W-:Y:S05]  /*a740*/  @!P0 BRA `(.L_x_190) ;  /* 0xfffffffc00f08947 */ /* 0x008fea000383ffff */
[----:B------:R-:W-:Y:S05]  /*a750*/  BRA `(.L_x_76) ;  /* 0xffffff9c00087947 */ /* 0x000fea000383ffff */
.L_x_81:
[----:B-1----:R-:W-:-:S07]  /*a760*/  MOV R0, UR4 ;  /* 0x0000000400007c02 */ /* 0x002fce0008000f00 */
.L_x_191:
[----:B-1----:R1:W2:Y:S02]  /*a770*/  SYNCS.PHASECHK.TRANS64.TRYWAIT P0, [R0+URZ], R2 ;  /* 0x00000002000075a7 */ /* 0x0022a400080011ff */
[----:B--2---:R-:W-:Y:S05]  /*a780*/  @!P0 NANOSLEEP.SYNCS 0x989680 ;  /* 0x009896800000895d */ /* 0x004fea0003900000 */
[----:B------:R-:W2:Y:S02]  /*a790*/  @!P0 SYNCS.PHASECHK.TRANS64 P0, [R0+URZ], R2 ;  /* 0x00000002000085a7 */ /* 0x000ea400080010ff */
[----:B--2---:R-:W-:Y:S05]  /*a7a0*/  @!P0 BRA `(.L_x_191) ;  /* 0xfffffffc00f08947 */ /* 0x004fea000383ffff */
[----:B------:R-:W-:Y:S05]  /*a7b0*/  BRA `(.L_x_192) ;  /* 0xffffffa000087947 */ /* 0x000fea000383ffff */
.L_x_84:
[----:B------:R-:W-:-:S07]  /*a7c0*/  MOV R0, UR21 ;  /* 0x0000001500007c02 */ /* 0x000fce0008000f00 */
.L_x_193:
[----:B-1----:R1:W2:Y:S02]  /*a7d0*/  SYNCS.PHASECHK.TRANS64.TRYWAIT P1, [R0+URZ+0x150], R2 ;  /* 0x00015002000075a7 */ /* 0x0022a400080211ff */
[----:B--2---:R-:W-:Y:S05]  /*a7e0*/  @!P1 NANOSLEEP.SYNCS 0x989680 ;  /* 0x009896800000995d */ /* 0x004fea0003900000 */
[----:B------:R-:W2:Y:S02]  /*a7f0*/  @!P1 SYNCS.PHASECHK.TRANS64 P1, [R0+URZ+0x150], R2 ;  /* 0x00015002000095a7 */ /* 0x000ea400080210ff */
[----:B--2---:R-:W-:Y:S05]  /*a800*/  @!P1 BRA `(.L_x_193) ;  /* 0xfffffffc00f09947 */ /* 0x004fea000383ffff */
[----:B------:R-:W-:Y:S05]  /*a810*/  BRA `(.L_x_194) ;  /* 0xffffffa000547947 */ /* 0x000fea000383ffff */
.L_x_89:
[----:B------:R-:W-:Y:S07]  /*a820*/  MOV R0, UR31 ;  /* 0x0000001f00007c02 */ /* 0x000fee0008000f00 */
.L_x_195:
[----:B-1----:R1:W2:Y:S02]  /*a830*/  SYNCS.PHASECHK.TRANS64.TRYWAIT P0, [R0+URZ+0x120], R3 ;  /* 0x00012003000075a7 */ /* 0x0022a400080011ff */
[----:B--2---:R-:W-:Y:S05]  /*a840*/  @!P0 NANOSLEEP.SYNCS 0x989680 ;  /* 0x009896800000895d */ /* 0x004fea0003900000 */
[----:B------:R-:W2:Y:S02]  /*a850*/  @!P0 SYNCS.PHASECHK.TRANS64 P0, [R0+URZ+0x120], R3 ;  /* 0x00012003000085a7 */ /* 0x000ea400080010ff */
[----:B--2---:R-:W-:Y:S05]  /*a860*/  @!P0 BRA `(.L_x_195) ;  /* 0xfffffffc00f08947 */ /* 0x004fea000383ffff */
[----:B------:R-:W-:Y:S05]  /*a870*/  BRA `(.L_x_196) ;  /* 0xffffffa400f87947 */ /* 0x000fea000383ffff */
.L_x_92:
[----:B------:R-:W-:Y:S07]  /*a880*/  MOV R3, UR31 ;  /* 0x0000001f00037c02 */ /* 0x000fee0008000f00 */
.L_x_197:
[----:B-1----:R1:W2:Y:S02]  /*a890*/  SYNCS.PHASECHK.TRANS64.TRYWAIT P1, [R3+URZ+0x118], R8 ;  /* 0x00011808030075a7 */ /* 0x0022a400080211ff */
[----:B--2---:R-:W-:Y:S05]  /*a8a0*/  @!P1 NANOSLEEP.SYNCS 0x989680 ;  /* 0x009896800000995d */ /* 0x004fea0003900000 */
[----:B------:R-:W2:Y:S02]  /*a8b0*/  @!P1 SYNCS.PHASECHK.TRANS64 P1, [R3+URZ+0x118], R8 ;  /* 0x00011808030095a7 */ /* 0x000ea400080210ff */
[----:B--2---:R-:W-:Y:S05]  /*a8c0*/  @!P1 BRA `(.L_x_197) ;  /* 0xfffffffc00f09947 */ /* 0x004fea000383ffff */
[----:B------:R-:W-:Y:S05]  /*a8d0*/  BRA `(.L_x_91) ;  /* 0xffffffac00507947 */ /* 0x000fea000383ffff */
.L_x_95:
[----:B------:R-:W-:Y:S07]  /*a8e0*/  MOV R0, UR31 ;  /* 0x0000001f00007c02 */ /* 0x000fee0008000f00 */
.L_x_198:
[----:B-1----:R1:W2:Y:S02]  /*a8f0*/  SYNCS.PHASECHK.TRANS64.TRYWAIT P1, [R0+URZ+0xf0], R8 ;  /* 0x0000f008000075a7 */ /* 0x0022a400080211ff */
[----:B--2---:R-:W-:Y:S05]  /*a900*/  @!P1 NANOSLEEP.SYNCS 0x989680 ;  /* 0x009896800000995d */ /* 0x004fea0003900000 */
[----:B------:R-:W2:Y:S02]  /*a910*/  @!P1 SYNCS.PHASECHK.TRANS64 P1, [R0+URZ+0xf0], R8 ;  /* 0x0000f008000095a7 */ /* 0x000ea400080210ff */
[----:B--2---:R-:W-:Y:S05]  /*a920*/  @!P1 BRA `(.L_x_198) ;  /* 0xfffffffc00f09947 */ /* 0x004fea000383ffff */
[----:B------:R-:W-:Y:S05]  /*a930*/  BRA `(.L_x_199) ;  /* 0xffffffb000707947 */ /* 0x000fea000383ffff */
.L_x_96:
[----:B------:R-:W-:Y:S07]  /*a940*/  MOV R0, UR31 ;  /* 0x0000001f00007c02 */ /* 0x000fee0008000f00 */
.L_x_200:
[----:B-1----:R1:W2:Y:S02]  /*a950*/  SYNCS.PHASECHK.TRANS64.TRYWAIT P1, [R0+URZ+0xf8], R8 ;  /* 0x0000f808000075a7 */ /* 0x0022a400080211ff */
[----:B--2---:R-:W-:Y:S05]  /*a960*/  @!P1 NANOSLEEP.SYNCS 0x989680 ;  /* 0x009896800000995d */ /* 0x004fea0003900000 */
[----:B------:R-:W2:Y:S02]  /*a970*/  @!P1 SYNCS.PHASECHK.TRANS64 P1, [R0+URZ+0xf8], R8 ;  /* 0x0000f808000095a7 */ /* 0x000ea400080210ff */
[----:B--2---:R-:W-:Y:S05]  /*a980*/  @!P1 BRA `(.L_x_200) ;  /* 0xfffffffc00f09947 */ /* 0x004fea000383ffff */
[----:B------:R-:W-:Y:S05]  /*a990*/  BRA `(.L_x_201) ;  /* 0xffffffb000c87947 */ /* 0x000fea000383ffff */
.L_x_97:
[----:B------:R-:W-:Y:S07]  /*a9a0*/  MOV R0, UR31 ;  /* 0x0000001f00007c02 */ /* 0x000fee0008000f00 */
.L_x_202:
[----:B-1----:R1:W2:Y:S02]  /*a9b0*/  SYNCS.PHASECHK.TRANS64.TRYWAIT P1, [R0+URZ+0x100], R8 ;  /* 0x00010008000075a7 */ /* 0x0022a400080211ff */
[----:B--2---:R-:W-:Y:S05]  /*a9c0*/  @!P1 NANOSLEEP.SYNCS 0x989680 ;  /* 0x009896800000995d */ /* 0x004fea0003900000 */
[----:B------:R-:W2:Y:S02]  /*a9d0*/  @!P1 SYNCS.PHASECHK.TRANS64 P1, [R0+URZ+0x100], R8 ;  /* 0x00010008000095a7 */ /* 0x000ea400080210ff */
[----:B--2---:R-:W-:Y:S05]  /*a9e0*/  @!P1 BRA `(.L_x_202) ;  /* 0xfffffffc00f09947 */ /* 0x004fea000383ffff */
[----:B------:R-:W-:Y:S05]  /*a9f0*/  BRA `(.L_x_203) ;  /* 0xffffffb400307947 */ /* 0x000fea000383ffff */
.L_x_98:
[----:B------:R-:W-:Y:S07]  /*aa00*/  MOV R0, UR31 ;  /* 0x0000001f00007c02 */ /* 0x000fee0008000f00 */
.L_x_204:
[----:B-1----:R1:W2:Y:S02]  /*aa10*/  SYNCS.PHASECHK.TRANS64.TRYWAIT P0, [R0+URZ+0x108], R8 ;  /* 0x00010808000075a7 */ /* 0x0022a400080011ff */
[----:B--2---:R-:W-:Y:S05]  /*aa20*/  @!P0 NANOSLEEP.SYNCS 0x989680 ;  /* 0x009896800000895d */ /* 0x004fea0003900000 */
[----:B------:R-:W2:Y:S02]  /*aa30*/  @!P0 SYNCS.PHASECHK.TRANS64 P0, [R0+URZ+0x108], R8 ;  /* 0x00010808000085a7 */ /* 0x000ea400080010ff */
[----:B--2---:R-:W-:Y:S05]  /*aa40*/  @!P0 BRA `(.L_x_204) ;  /* 0xfffffffc00f08947 */ /* 0x004fea000383ffff */
[----:B------:R-:W-:Y:S05]  /*aa50*/  BRA `(.L_x_205) ;  /* 0xffffffb400a47947 */ /* 0x000fea000383ffff */
.L_x_100:
[----:B------:R-:W-:-:S07]  /*aa60*/  MOV R0, UR31 ;  /* 0x0000001f00007c02 */ /* 0x000fce0008000f00 */
.L_x_206:
[----:B-1----:R1:W2:Y:S02]  /*aa70*/  SYNCS.PHASECHK.TRANS64.TRYWAIT P0, [R0+URZ+0xf0], R2 ;  /* 0x0000f002000075a7 */ /* 0x0022a400080011ff */
[----:B--2---:R-:W-:Y:S05]  /*aa80*/  @!P0 NANOSLEEP.SYNCS 0x989680 ;  /* 0x009896800000895d */ /* 0x004fea0003900000 */
[----:B------:R-:W2:Y:S02]  /*aa90*/  @!P0 SYNCS.PHASECHK.TRANS64 P0, [R0+URZ+0xf0], R2 ;  /* 0x0000f002000085a7 */ /* 0x000ea400080010ff */
[----:B--2---:R-:W-:Y:S05]  /*aaa0*/  @!P0 BRA `(.L_x_206) ;  /* 0xfffffffc00f08947 */ /* 0x004fea000383ffff */
[----:B------:R-:W-:Y:S05]  /*aab0*/  BRA `(.L_x_207) ;  /* 0xffffffb800347947 */ /* 0x000fea000383ffff */
.L_x_101:
[----:B-1----:R-:W-:-:S07]  /*aac0*/  MOV R0, UR31 ;  /* 0x0000001f00007c02 */ /* 0x002fce0008000f00 */
.L_x_208:
[----:B-1----:R1:W2:Y:S02]  /*aad0*/  SYNCS.PHASECHK.TRANS64.TRYWAIT P0, [R0+URZ+0xf8], R2 ;  /* 0x0000f802000075a7 */ /* 0x0022a400080011ff */
[----:B--2---:R-:W-:Y:S05]  /*aae0*/  @!P0 NANOSLEEP.SYNCS 0x989680 ;  /* 0x009896800000895d */ /* 0x004fea0003900000 */
[----:B------:R-:W2:Y:S02]  /*aaf0*/  @!P0 SYNCS.PHASECHK.TRANS64 P0, [R0+URZ+0xf8], R2 ;  /* 0x0000f802000085a7 */ /* 0x000ea400080010ff */
[----:B--2---:R-:W-:Y:S05]  /*ab00*/  @!P0 BRA `(.L_x_208) ;  /* 0xfffffffc00f08947 */ /* 0x004fea000383ffff */
[----:B------:R-:W-:Y:S05]  /*ab10*/  BRA `(.L_x_209) ;  /* 0xffffffb800247947 */ /* 0x000fea000383ffff */
.L_x_102:
[----:B-1----:R-:W-:-:S07]  /*ab20*/  MOV R0, UR31 ;  /* 0x0000001f00007c02 */ /* 0x002fce0008000f00 */
.L_x_210:
[----:B-1----:R1:W2:Y:S02]  /*ab30*/  SYNCS.PHASECHK.TRANS64.TRYWAIT P0, [R0+URZ+0x100], R2 ;  /* 0x00010002000075a7 */ /* 0x0022a400080011ff */
[----:B--2---:R-:W-:Y:S05]  /*ab40*/  @!P0 NANOSLEEP.SYNCS 0x989680 ;  /* 0x009896800000895d */ /* 0x004fea0003900000 */
[----:B------:R-:W2:Y:S02]  /*ab50*/  @!P0 SYNCS.PHASECHK.TRANS64 P0, [R0+URZ+0x100], R2 ;  /* 0x00010002000085a7 */ /* 0x000ea400080010ff */
[----:B--2---:R-:W-:Y:S05]  /*ab60*/  @!P0 BRA `(.L_x_210) ;  /* 0xfffffffc00f08947 */ /* 0x004fea000383ffff */
[----:B------:R-:W-:Y:S05]  /*ab70*/  BRA `(.L_x_211) ;  /* 0xffffffb800147947 */ /* 0x000fea000383ffff */
.L_x_104:
[----:B------:R-:W-:Y:S07]  /*ab80*/  MOV R0, UR49 ;  /* 0x0000003100007c02 */ /* 0x000fee0008000f00 */
.L_x_212:
[----:B-1----:R1:W2:Y:S02]  /*ab90*/  SYNCS.PHASECHK.TRANS64.TRYWAIT P0, [R0+URZ+0x120], R2 ;  /* 0x00012002000075a7 */ /* 0x0022a400080011ff */
[----:B--2---:R-:W-:Y:S05]  /*aba0*/  @!P0 NANOSLEEP.SYNCS 0x989680 ;  /* 0x009896800000895d */ /* 0x004fea0003900000 */
[----:B------:R-:W2:Y:S02]  /*abb0*/  @!P0 SYNCS.PHASECHK.TRANS64 P0, [R0+URZ+0x120], R2 ;  /* 0x00012002000085a7 */ /* 0x000ea400080010ff */
[----:B--2---:R-:W-:Y:S05]  /*abc0*/  @!P0 BRA `(.L_x_212) ;  /* 0xfffffffc00f08947 */ /* 0x004fea000383ffff */
[----:B------:R-:W-:Y:S05]  /*abd0*/  BRA `(.L_x_213) ;  /* 0xffffffb800e47947 */ /* 0x000fea000383ffff */
.L_x_115:
[----:B-1----:R-:W-:Y:S04]  /*abe0*/  MOV R2, UR49 ;  /* 0x0000003100027c02 */ /* 0x002fe80008000f00 */
[----:B------:R1:W3:Y:S03]  /*abf0*/  SYNCS.PHASECHK.TRANS64.TRYWAIT P1, [R2+URZ+0xd0], R3 ;  /* 0x0000d003020075a7 */ /* 0x0002e600080211ff */
[----:B---3--:R-:W-:Y:S05]  /*ac00*/  @!P1 NANOSLEEP.SYNCS 0x989680 ;  /* 0x009896800000995d */ /* 0x008fea0003900000 */
[----:B------:R-:W3:Y:S02]  /*ac10*/  @!P1 SYNCS.PHASECHK.TRANS64 P1, [R2+URZ+0xd0], R3 ;  /* 0x0000d003020095a7 */ /* 0x000ee400080210ff */
[----:B---3--:R-:W-:Y:S05]  /*ac20*/  @!P1 BRA `(.L_x_115) ;  /* 0xfffffffc00ec9947 */ /* 0x008fea000383ffff */
[----:B------:R-:W-:Y:S05]  /*ac30*/  BRA `(.L_x_114) ;  /* 0xffffffcc00487947 */ /* 0x000fea000383ffff */
.L_x_117:
[----:B-1----:R1:W4:Y:S02]  /*ac40*/  SYNCS.PHASECHK.TRANS64.TRYWAIT P1, [R62+URZ+0x130], R0 ;  /* 0x000130003e0075a7 */ /* 0x00232400080211ff */
[----:B----4-:R-:W-:Y:S05]  /*ac50*/  @!P1 NANOSLEEP.SYNCS 0x989680 ;  /* 0x009896800000995d */ /* 0x010fea0003900000 */
[----:B------:R-:W4:Y:S02]  /*ac60*/  @!P1 SYNCS.PHASECHK.TRANS64 P1, [R62+URZ+0x130], R0 ;  /* 0x000130003e0095a7 */ /* 0x000f2400080210ff */
[----:B----4-:R-:W-:Y:S05]  /*ac70*/  @!P1 BRA `(.L_x_117) ;  /* 0xfffffffc00f09947 */ /* 0x010fea000383ffff */
[----:B------:R-:W-:Y:S05]  /*ac80*/  BRA `(.L_x_116) ;  /* 0xffffffcc00607947 */ /* 0x000fea000383ffff */
.L_x_126:
[----:B--2---:R2:W3:Y:S02]  /*ac90*/  SYNCS.PHASECHK.TRANS64.TRYWAIT P1, [R4+URZ+0xd0], R0 ;  /* 0x0000d000040075a7 */ /* 0x0044e400080211ff */
[----:B---3--:R-:W-:Y:S05]  /*aca0*/  @!P1 NANOSLEEP.SYNCS 0x989680 ;  /* 0x009896800000995d */ /* 0x008fea0003900000 */
[----:B------:R-:W3:Y:S02]  /*acb0*/  @!P1 SYNCS.PHASECHK.TRANS64 P1, [R4+URZ+0xd0], R0 ;  /* 0x0000d000040095a7 */ /* 0x000ee400080210ff */
[----:B---3--:R-:W-:Y:S05]  /*acc0*/  @!P1 BRA `(.L_x_126) ;  /* 0xfffffffc00f09947 */ /* 0x008fea000383ffff */
[----:B------:R-:W-:Y:S05]  /*acd0*/  BRA `(.L_x_125) ;  /* 0xffffffd400787947 */ /* 0x000fea000383ffff */
.L_x_134:
[----:B--2---:R2:W3:Y:S02]  /*ace0*/  SYNCS.PHASECHK.TRANS64.TRYWAIT P1, [R2+URZ+0xd0], R4 ;  /* 0x0000d004020075a7 */ /* 0x0044e400080211ff */
[----:B---3--:R-:W-:Y:S05]  /*acf0*/  @!P1 NANOSLEEP.SYNCS 0x989680 ;  /* 0x009896800000995d */ /* 0x008fea0003900000 */
[----:B------:R-:W3:Y:S02]  /*ad00*/  @!P1 SYNCS.PHASECHK.TRANS64 P1, [R2+URZ+0xd0], R4 ;  /* 0x0000d004020095a7 */ /* 0x000ee400080210ff */
[----:B---3--:R-:W-:Y:S05]  /*ad10*/  @!P1 BRA `(.L_x_134) ;  /* 0xfffffffc00f09947 */ /* 0x008fea000383ffff */
[----:B------:R-:W-:Y:S05]  /*ad20*/  BRA `(.L_x_133) ;  /* 0xffffffdc00907947 */ /* 0x000fea000383ffff */
.L_x_142:
[----:B--2---:R2:W3:Y:S02]  /*ad30*/  SYNCS.PHASECHK.TRANS64.TRYWAIT P1, [R3+URZ+0xd0], R0 ;  /* 0x0000d000030075a7 */ /* 0x0044e400080211ff */
[----:B---3--:R-:W-:Y:S05]  /*ad40*/  @!P1 NANOSLEEP.SYNCS 0x989680 ;  /* 0x009896800000995d */ /* 0x008fea0003900000 */
[----:B------:R-:W3:Y:S02]  /*ad50*/  @!P1 SYNCS.PHASECHK.TRANS64 P1, [R3+URZ+0xd0], R0 ;  /* 0x0000d000030095a7 */ /* 0x000ee400080210ff */
[----:B---3--:R-:W-:Y:S05]  /*ad60*/  @!P1 BRA `(.L_x_142) ;  /* 0xfffffffc00f09947 */ /* 0x008fea000383ffff */
[----:B------:R-:W-:Y:S05]  /*ad70*/  BRA `(.L_x_141) ;  /* 0xffffffe400a47947 */ /* 0x000fea000383ffff */
        .weak           $__internal_0_$__cuda_sm10x_tcgen05_guardrail_trap_col_being_dealloced_not_returned_by_alloc
        .type           $__internal_0_$__cuda_sm10x_tcgen05_guardrail_trap_col_being_dealloced_not_returned_by_alloc,@function
        .size           $__internal_0_$__cuda_sm10x_tcgen05_guardrail_trap_col_being_dealloced_not_returned_by_alloc,($__internal_1_$__cuda_sm10x_tcgen05_guardrail_trap_phase_invalid_during_alloc - $__internal_0_$__cuda_sm10x_tcgen05_guardrail_trap_col_being_dealloced_not_returned_by_alloc)
$__internal_0_$__cuda_sm10x_tcgen05_guardrail_trap_col_being_dealloced_not_returned_by_alloc:
[----:B------:R-:W-:Y:S05]  /*ad80*/  BPT.TRAP 0x1 ;  /* 0x000000040000795c */ /* 0x000fea0000300000 */
[----:B------:R-:W-:-:S04]  /*ad90*/  HFMA2 R3, -RZ, RZ, 0, 0 ;  /* 0x00000000ff037431 */ /* 0x000fc800000001ff */
[----:B------:R-:W-:Y:S05]  /*ada0*/  RET.REL.NODEC R2 `(_ZN7cutlass13device_kernelINS_4conv6kernel13ConvUniversalINS1_16ConvProblemShapeILNS1_8OperatorE2ELi2EEENS1_10collective14CollectiveConvINS1_47MainloopSm100TmaUmmaWarpSpecializedImplicitGemmILS5_2ELi13ELi2ELi1ELi2EN4cute5tupleIJNSA_1CILi2EEENSC_ILi1EEESE_EEEEENSB_IJNSC_ILi128EEENSB_IJSH_EEENSB_IJNSC_ILi64EEEEEEEEENS_10bfloat16_tESM_NSA_8TiledMMAINSA_8MMA_AtomIJNSA_26SM100_MMA_F16BF16_2x1SM_SSISM_SM_fLi128ELi128ELNSA_4UMMA5MajorE1ELSR_1ELNSQ_7ScaleInE0ELSS_0EEEEEENSA_6LayoutINSB_IJSE_SE_SE_EEENSB_IJNSC_ILi0EEESX_SX_EEEEENSB_IJNSA_10UnderscoreES10_S10_EEEEENS7_6detail27Sm100ImplicitGemmTileTraitsINSA_18SM100_TMA_2SM_LOADENSA_14ComposedLayoutINSA_7SwizzleILi3ELi4ELi3EEENSA_18smem_ptr_flag_bitsILi16EEENSV_INSB_IJSJ_NSC_ILi8EEEEEENSB_IJSE_SJ_EEEEEEEvEENS14_INSA_25SM100_TMA_2SM_LOAD_IM2COLES1F_vEEEENS_8epilogue10collective18CollectiveEpilogueINS1K_23Sm100TmaWarpSpecializedILi4ELi2ELi16ELb1ELb0EEEJNSB_IJSJ_SI_SK_EEENSB_IJNSV_ISJ_SE_EENSV_INSB_IJNSC_ILi16EEESD_EEES1D_EEEEESM_NSB_IJlNSB_IJSE_llEEESX_EEESM_S1W_NS1K_6fusion15FusionCallbacksIS1O_NS1X_17LinearCombinationISM_fSM_fLNS_15FloatRoundStyleE2EEES1P_S1U_JEEENSA_5SM1004TMEM4LOAD26SM100_TMEM_LOAD_32dp32b16xENSA_13SM90_TMA_LOADENS16_INS17_ILi1ELi4ELi3EEES1A_NSV_INSB_IJS1B_S1R_EEENSB_IJS1R_SE_EEEEEEENSA_39AutoVectorizingCopyWithAssumedAlignmentILi128EEENSA_14SM90_TMA_STOREES2C_S2E_S2E_EEEvvEEEEvNT_6ParamsE) ;  /* 0xffffff5002947950 */ /* 0x000fea0003c3ffff */
        .weak           $__internal_1_$__cuda_sm10x_tcgen05_guardrail_trap_phase_invalid_during_alloc
        .type           $__internal_1_$__cuda_sm10x_tcgen05_guardrail_trap_phase_invalid_during_alloc,@function
        .size           $__internal_1_$__cuda_sm10x_tcgen05_guardrail_trap_phase_invalid_during_alloc,($__internal_2_$__cuda_sm10x_tcgen05_guardrail_trap_unallocated_columns_being_dealloced - $__internal_1_$__cuda_sm10x_tcgen05_guardrail_trap_phase_invalid_during_alloc)
$__internal_1_$__cuda_sm10x_tcgen05_guardrail_trap_phase_invalid_during_alloc:
[----:B------:R-:W-:Y:S05]  /*adb0*/  BPT.TRAP 0x1 ;  /* 0x000000040000795c */ /* 0x000fea0000300000 */
[----:B------:R-:W-:-:S04]  /*adc0*/  MOV R5, 0x0 ;  /* 0x0000000000057802 */ /* 0x000fc80000000f00 */
[----:B------:R-:W-:Y:S05]  /*add0*/  RET.REL.NODEC R4 `(_ZN7cutlass13device_kernelINS_4conv6kernel13ConvUniversalINS1_16ConvProblemShapeILNS1_8OperatorE2ELi2EEENS1_10collective14CollectiveConvINS1_47MainloopSm100TmaUmmaWarpSpecializedImplicitGemmILS5_2ELi13ELi2ELi1ELi2EN4cute5tupleIJNSA_1CILi2EEENSC_ILi1EEESE_EEEEENSB_IJNSC_ILi128EEENSB_IJSH_EEENSB_IJNSC_ILi64EEEEEEEEENS_10bfloat16_tESM_NSA_8TiledMMAINSA_8MMA_AtomIJNSA_26SM100_MMA_F16BF16_2x1SM_SSISM_SM_fLi128ELi128ELNSA_4UMMA5MajorE1ELSR_1ELNSQ_7ScaleInE0ELSS_0EEEEEENSA_6LayoutINSB_IJSE_SE_SE_EEENSB_IJNSC_ILi0EEESX_SX_EEEEENSB_IJNSA_10UnderscoreES10_S10_EEEEENS7_6detail27Sm100ImplicitGemmTileTraitsINSA_18SM100_TMA_2SM_LOADENSA_14ComposedLayoutINSA_7SwizzleILi3ELi4ELi3EEENSA_18smem_ptr_flag_bitsILi16EEENSV_INSB_IJSJ_NSC_ILi8EEEEEENSB_IJSE_SJ_EEEEEEEvEENS14_INSA_25SM100_TMA_2SM_LOAD_IM2COLES1F_vEEEENS_8epilogue10collective18CollectiveEpilogueINS1K_23Sm100TmaWarpSpecializedILi4ELi2ELi16ELb1ELb0EEEJNSB_IJSJ_SI_SK_EEENSB_IJNSV_ISJ_SE_EENSV_INSB_IJNSC_ILi16EEESD_EEES1D_EEEEESM_NSB_IJlNSB_IJSE_llEEESX_EEESM_S1W_NS1K_6fusion15FusionCallbacksIS1O_NS1X_17LinearCombinationISM_fSM_fLNS_15FloatRoundStyleE2EEES1P_S1U_JEEENSA_5SM1004TMEM4LOAD26SM100_TMEM_LOAD_32dp32b16xENSA_13SM90_TMA_LOADENS16_INS17_ILi1ELi4ELi3EEES1A_NSV_INSB_IJS1B_S1R_EEENSB_IJS1R_SE_EEEEEEENSA_39AutoVectorizingCopyWithAssumedAlignmentILi128EEENSA_14SM90_TMA_STOREES2C_S2E_S2E_EEEvvEEEEvNT_6ParamsE) ;  /* 0xffffff5004887950 */ /* 0x000fea0003c3ffff */
        .weak           $__internal_2_$__cuda_sm10x_tcgen05_guardrail_trap_unallocated_columns_being_dealloced
        .type           $__internal_2_$__cuda_sm10x_tcgen05_guardrail_trap_unallocated_columns_being_dealloced,@function
        .size           $__internal_2_$__cuda_sm10x_tcgen05_guardrail_trap_unallocated_columns_being_dealloced,(.L_x_215 - $__internal_2_$__cuda_sm10x_tcgen05_guardrail_trap_unallocated_columns_being_dealloced)
$__internal_2_$__cuda_sm10x_tcgen05_guardrail_trap_unallocated_columns_being_dealloced:
[----:B------:R-:W-:Y:S05]  /*ade0*/  BPT.TRAP 0x1 ;  /* 0x000000040000795c */ /* 0x000fea0000300000 */
[----:B------:R-:W-:-:S04]  /*adf0*/  HFMA2 R3, -RZ, RZ, 0, 0 ;  /* 0x00000000ff037431 */ /* 0x000fc800000001ff */
[----:B------:R-:W-:Y:S05]  /*ae00*/  RET.REL.NODEC R2 `(_ZN7cutlass13device_kernelINS_4conv6kernel13ConvUniversalINS1_16ConvProblemShapeILNS1_8OperatorE2ELi2EEENS1_10collective14CollectiveConvINS1_47MainloopSm100TmaUmmaWarpSpecializedImplicitGemmILS5_2ELi13ELi2ELi1ELi2EN4cute5tupleIJNSA_1CILi2EEENSC_ILi1EEESE_EEEEENSB_IJNSC_ILi128EEENSB_IJSH_EEENSB_IJNSC_ILi64EEEEEEEEENS_10bfloat16_tESM_NSA_8TiledMMAINSA_8MMA_AtomIJNSA_26SM100_MMA_F16BF16_2x1SM_SSISM_SM_fLi128ELi128ELNSA_4UMMA5MajorE1ELSR_1ELNSQ_7ScaleInE0ELSS_0EEEEEENSA_6LayoutINSB_IJSE_SE_SE_EEENSB_IJNSC_ILi0EEESX_SX_EEEEENSB_IJNSA_10UnderscoreES10_S10_EEEEENS7_6detail27Sm100ImplicitGemmTileTraitsINSA_18SM100_TMA_2SM_LOADENSA_14ComposedLayoutINSA_7SwizzleILi3ELi4ELi3EEENSA_18smem_ptr_flag_bitsILi16EEENSV_INSB_IJSJ_NSC_ILi8EEEEEENSB_IJSE_SJ_EEEEEEEvEENS14_INSA_25SM100_TMA_2SM_LOAD_IM2COLES1F_vEEEENS_8epilogue10collective18CollectiveEpilogueINS1K_23Sm100TmaWarpSpecializedILi4ELi2ELi16ELb1ELb0EEEJNSB_IJSJ_SI_SK_EEENSB_IJNSV_ISJ_SE_EENSV_INSB_IJNSC_ILi16EEESD_EEES1D_EEEEESM_NSB_IJlNSB_IJSE_llEEESX_EEESM_S1W_NS1K_6fusion15FusionCallbacksIS1O_NS1X_17LinearCombinationISM_fSM_fLNS_15FloatRoundStyleE2EEES1P_S1U_JEEENSA_5SM1004TMEM4LOAD26SM100_TMEM_LOAD_32dp32b16xENSA_13SM90_TMA_LOADENS16_INS17_ILi1ELi4ELi3EEES1A_NSV_INSB_IJS1B_S1R_EEENSB_IJS1R_SE_EEEEEEENSA_39AutoVectorizingCopyWithAssumedAlignmentILi128EEENSA_14SM90_TMA_STOREES2C_S2E_S2E_EEEvvEEEEvNT_6ParamsE) ;  /* 0xffffff50027c7950 */ /* 0x000fea0003c3ffff */
.L_x_214:
[----:B------:R-:W-:-:S00]  /*ae10*/  BRA `(.L_x_214) ;  /* 0xfffffffc00fc7947 */ /* 0x000fc0000383ffff */
[----:B------:R-:W-:-:S00]  /*ae20*/  NOP ;  /* 0x0000000000007918 */ /* 0x000fc00000000000 */
        /* <DEDUP_REMOVED lines=13> */
.L_x_215:


//--------------------- .nv.global.init           --------------------------
	.section	.nv.global.init,"aw",@progbits
.nv.global.init:
	.type		$str$29,@object
	.size		$str$29,($str$30 - $str$29)
$str$29:
        /*0000*/ 	.byte	0x28, 0x61, 0x64, 0x64, 0x72, 0x65, 0x73, 0x73, 0x20, 0x26, 0x20, 0x6d, 0x61, 0x73, 0x6b, 0x29
        /*0010*/ 	.byte	0x20, 0x3d, 0x3d, 0x20, 0x30, 0x00
	.type		$str$30,@object
	.size		$str$30,($str$28 - $str$30)
$str$30:
        /*0016*/ 	.byte	0x2f, 0x74, 0x6d, 0x70, 0x2f, 0x63, 0x75, 0x74, 0x6c, 0x61, 0x73, 0x73, 0x5f, 0x73, 0x77, 0x65
        /*0026*/ 	.byte	0x65, 0x70, 0x5f, 0x73, 0x72, 0x63, 0x2f, 0x69, 0x6e, 0x63, 0x6c, 0x75, 0x64, 0x65, 0x2f, 0x63
        /*0036*/ 	.byte	0x75, 0x74, 0x65, 0x2f, 0x70, 0x6f, 0x69, 0x6e, 0x74, 0x65, 0x72, 0x5f, 0x66, 0x6c, 0x61, 0x67
        /*0046*/ 	.byte	0x67, 0x65, 0x64, 0x2e, 0x68, 0x70, 0x70, 0x00
	.type		$str$28,@object
	.size		$str$28,($str$27 - $str$28)
$str$28:
        /*004e*/ 	.byte	0x2f, 0x74, 0x6d, 0x70, 0x2f, 0x63, 0x75, 0x74, 0x6c, 0x61, 0x73, 0x73, 0x5f, 0x73, 0x77, 0x65
        /*005e*/ 	.byte	0x65, 0x70, 0x5f, 0x73, 0x72, 0x63, 0x2f, 0x69, 0x6e, 0x63, 0x6c, 0x75, 0x64, 0x65, 0x2f, 0x63
        /*006e*/ 	.byte	0x75, 0x74, 0x65, 0x2f, 0x61, 0x74, 0x6f, 0x6d, 0x2f, 0x63, 0x6f, 0x70, 0x79, 0x5f, 0x74, 0x72
        /*007e*/ 	.byte	0x61, 0x69, 0x74, 0x73, 0x5f, 0x73, 0x6d, 0x31, 0x30, 0x30, 0x2e, 0x68, 0x70, 0x70, 0x00
	.type		$str$27,@object
	.size		$str$27,(__unnamed_1 - $str$27)
$str$27:
        /*008d*/ 	.byte	0x28, 0x28, 0x75, 0x69, 0x6e, 0x74, 0x33, 0x32, 0x5f, 0x74, 0x28, 0x74, 0x68, 0x72, 0x65, 0x61
        /*009d*/ 	.byte	0x64, 0x49, 0x64, 0x78, 0x2e, 0x78, 0x29, 0x20, 0x2f, 0x20, 0x33, 0x32, 0x29, 0x20, 0x25, 0x20
        /*00ad*/ 	.byte	0x34, 0x29, 0x20, 0x3d, 0x3d, 0x20, 0x28, 0x28, 0x28, 0x74, 0x6d, 0x65, 0x6d, 0x5f, 0x61, 0x64
        /*00bd*/ 	.byte	0x64, 0x72, 0x20, 0x3e, 0x3e, 0x20, 0x31, 0x36, 0x29, 0x20, 0x2f, 0x20, 0x33, 0x32, 0x29, 0x20
        /*00cd*/ 	.byte	0x25, 0x20, 0x34, 0x29, 0x00
	.type		__unnamed_1,@object
	.size		__unnamed_1,(__unnamed_2 - __unnamed_1)
__unnamed_1:
        /*00d2*/ 	.byte	0x61, 0x75, 0x74, 0x6f, 0x20, 0x63, 0x75, 0x74, 0x65, 0x3a, 0x3a, 0x61, 0x73, 0x5f, 0x70, 0x6f
        /* <DEDUP_REMOVED lines=24> */
        /*0262*/ 	.byte	0x43, 0x3c, 0x32, 0x30, 0x34, 0x38, 0x3e, 0x3e, 0x3e, 0x3e, 0x5d, 0x00
	.type		__unnamed_2,@object
	.size		__unnamed_2,(.L_2 - __unnamed_2)
__unnamed_2:
        /* <DEDUP_REMOVED lines=40> */
        /*04ee*/ 	.byte	0x3a, 0x3a, 0x43, 0x3c, 0x30, 0x3e, 0x3e, 0x3e, 0x3e, 0x5d, 0x00
.L_2:


//--------------------- .nv.shared._ZN7cutlass13device_kernelINS_4conv6kernel13ConvUniversalINS1_16ConvProblemShapeILNS1_8OperatorE2ELi2EEENS1_10collective14CollectiveConvINS1_47MainloopSm100TmaUmmaWarpSpecializedImplicitGemmILS5_2ELi13ELi2ELi1ELi2EN4cute5tupleIJNSA_1CILi2EEENSC_ILi1EEESE_EEEEENSB_IJNSC_ILi128EEENSB_IJSH_EEENSB_IJNSC_ILi64EEEEEEEEENS_10bfloat16_tESM_NSA_8TiledMMAINSA_8MMA_AtomIJNSA_26SM100_MMA_F16BF16_2x1SM_SSISM_SM_fLi128ELi128ELNSA_4UMMA5MajorE1ELSR_1ELNSQ_7ScaleInE0ELSS_0EEEEEENSA_6LayoutINSB_IJSE_SE_SE_EEENSB_IJNSC_ILi0EEESX_SX_EEEEENSB_IJNSA_10UnderscoreES10_S10_EEEEENS7_6detail27Sm100ImplicitGemmTileTraitsINSA_18SM100_TMA_2SM_LOADENSA_14ComposedLayoutINSA_7SwizzleILi3ELi4ELi3EEENSA_18smem_ptr_flag_bitsILi16EEENSV_INSB_IJSJ_NSC_ILi8EEEEEENSB_IJSE_SJ_EEEEEEEvEENS14_INSA_25SM100_TMA_2SM_LOAD_IM2COLES1F_vEEEENS_8epilogue10collective18CollectiveEpilogueINS1K_23Sm100TmaWarpSpecializedILi4ELi2ELi16ELb1ELb0EEEJNSB_IJSJ_SI_SK_EEENSB_IJNSV_ISJ_SE_EENSV_INSB_IJNSC_ILi16EEESD_EEES1D_EEEEESM_NSB_IJlNSB_IJSE_llEEESX_EEESM_S1W_NS1K_6fusion15FusionCallbacksIS1O_NS1X_17LinearCombinationISM_fSM_fLNS_15FloatRoundStyleE2EEES1P_S1U_JEEENSA_5SM1004TMEM4LOAD26SM100_TMEM_LOAD_32dp32b16xENSA_13SM90_TMA_LOADENS16_INS17_ILi1ELi4ELi3EEES1A_NSV_INSB_IJS1B_S1R_EEENSB_IJS1R_SE_EEEEEEENSA_39AutoVectorizingCopyWithAssumedAlignmentILi128EEENSA_14SM90_TMA_STOREES2C_S2E_S2E_EEEvvEEEEvNT_6ParamsE --------------------------
	.section	.nv.shared._ZN7cutlass13device_kernelINS_4conv6kernel13ConvUniversalINS1_16ConvProblemShapeILNS1_8OperatorE2ELi2EEENS1_10collective14CollectiveConvINS1_47MainloopSm100TmaUmmaWarpSpecializedImplicitGemmILS5_2ELi13ELi2ELi1ELi2EN4cute5tupleIJNSA_1CILi2EEENSC_ILi1EEESE_EEEEENSB_IJNSC_ILi128EEENSB_IJSH_EEENSB_IJNSC_ILi64EEEEEEEEENS_10bfloat16_tESM_NSA_8TiledMMAINSA_8MMA_AtomIJNSA_26SM100_MMA_F16BF16_2x1SM_SSISM_SM_fLi128ELi128ELNSA_4UMMA5MajorE1ELSR_1ELNSQ_7ScaleInE0ELSS_0EEEEEENSA_6LayoutINSB_IJSE_SE_SE_EEENSB_IJNSC_ILi0EEESX_SX_EEEEENSB_IJNSA_10UnderscoreES10_S10_EEEEENS7_6detail27Sm100ImplicitGemmTileTraitsINSA_18SM100_TMA_2SM_LOADENSA_14ComposedLayoutINSA_7SwizzleILi3ELi4ELi3EEENSA_18smem_ptr_flag_bitsILi16EEENSV_INSB_IJSJ_NSC_ILi8EEEEEENSB_IJSE_SJ_EEEEEEEvEENS14_INSA_25SM100_TMA_2SM_LOAD_IM2COLES1F_vEEEENS_8epilogue10collective18CollectiveEpilogueINS1K_23Sm100TmaWarpSpecializedILi4ELi2ELi16ELb1ELb0EEEJNSB_IJSJ_SI_SK_EEENSB_IJNSV_ISJ_SE_EENSV_INSB_IJNSC_ILi16EEESD_EEES1D_EEEEESM_NSB_IJlNSB_IJSE_llEEESX_EEESM_S1W_NS1K_6fusion15FusionCallbacksIS1O_NS1X_17LinearCombinationISM_fSM_fLNS_15FloatRoundStyleE2EEES1P_S1U_JEEENSA_5SM1004TMEM4LOAD26SM100_TMEM_LOAD_32dp32b16xENSA_13SM90_TMA_LOADENS16_INS17_ILi1ELi4ELi3EEES1A_NSV_INSB_IJS1B_S1R_EEENSB_IJS1R_SE_EEEEEEENSA_39AutoVectorizingCopyWithAssumedAlignmentILi128EEENSA_14SM90_TMA_STOREES2C_S2E_S2E_EEEvvEEEEvNT_6ParamsE,"aw",@nobits
	.sectionflags	@""
	.align	16
	.zero		1024


//--------------------- .nv.shared.reserved.0     --------------------------
	.section	.nv.shared.reserved.0,"aw",@nobits
	.weak		__nv_reservedSMEM_offset_0_alias
	.size		__nv_reservedSMEM_offset_0_alias, 0, 64
	.other		__nv_reservedSMEM_offset_0_alias,@"STO_CUDA_RESERVED_SHARED STV_DEFAULT"
__nv_reservedSMEM_offset_0_alias:
	.zero		0
.nv.shared.reserved.0:
	.zero		64
	.weak		__nv_reservedSMEM_tcgen05_partition
	.type		__nv_reservedSMEM_tcgen05_partition,@object
	.size		__nv_reservedSMEM_tcgen05_partition,(.L_0 - __nv_reservedSMEM_tcgen05_partition)
__nv_reservedSMEM_tcgen05_partition:
	.zero		32
.L_0:


//--------------------- .nv.global                --------------------------
	.section	.nv.global,"aw",@nobits
.nv.global:
	.type		_ZN39_INTERNAL_e85719c3_4_k_cu_9136d30c_31864cute1_E,@object
	.size		_ZN39_INTERNAL_e85719c3_4_k_cu_9136d30c_31864cute1_E,(_ZN39_INTERNAL_e85719c3_4_k_cu_9136d30c_31864cuda3std3__45__cpo6cbeginE - _ZN39_INTERNAL_e85719c3_4_k_cu_9136d30c_31864cute1_E)
_ZN39_INTERNAL_e85719c3_4_k_cu_9136d30c_31864cute1_E:
	.zero		1
	.type		_ZN39_INTERNAL_e85719c3_4_k_cu_9136d30c_31864cuda3std3__45__cpo6cbeginE,@object
	.size		_ZN39_INTERNAL_e85719c3_4_k_cu_9136d30c_31864cuda3std3__45__cpo6cbeginE,(_ZN39_INTERNAL_e85719c3_4_k_cu_9136d30c_31864cuda3std3__48in_placeE - _ZN39_INTERNAL_e85719c3_4_k_cu_9136d30c_31864cuda3std3__45__cpo6cbeginE)
_ZN39_INTERNAL_e85719c3_4_k_cu_9136d30c_31864cuda3std3__45__cpo6cbeginE:
	.zero		1
	.type		_ZN39_INTERNAL_e85719c3_4_k_cu_9136d30c_31864cuda3std3__48in_placeE,@object
	.size		_ZN39_INTERNAL_e85719c3_4_k_cu_9136d30c_31864cuda3std3__48in_placeE,(_ZN39_INTERNAL_e85719c3_4_k_cu_9136d30c_31864cuda3std6ranges3__45__cpo9iter_moveE - _ZN39_INTERNAL_e85719c3_4_k_cu_9136d30c_31864cuda3std3__48in_placeE)
_ZN39_INTERNAL_e85719c3_4_k_cu_9136d30c_31864cuda3std3__48in_placeE:
	.zero		1
	.type		_ZN39_INTERNAL_e85719c3_4_k_cu_9136d30c_31864cuda3std6ranges3__45__cpo9iter_moveE,@object
	.size		_ZN39_INTERNAL_e85719c3_4_k_cu_9136d30c_31864cuda3std6ranges3__45__cpo9iter_moveE,(_ZN39_INTERNAL_e85719c3_4_k_cu_9136d30c_31864cuda3std3__45__cpo5beginE - _ZN39_INTERNAL_e85719c3_4_k_cu_9136d30c_31864cuda3std6ranges3__45__cpo9iter_moveE)
_ZN39_INTERNAL_e85719c3_4_k_cu_9136d30c_31864cuda3std6ranges3__45__cpo9iter_moveE:
	.zero		1
	.type		_ZN39_INTERNAL_e85719c3_4_k_cu_9136d30c_31864cuda3std3__45__cpo5beginE,@object
	.size		_ZN39_INTERNAL_e85719c3_4_k_cu_9136d30c_31864cuda3std3__45__cpo5beginE,(_ZN39_INTERNAL_e85719c3_4_k_cu_9136d30c_31864cuda3std3__441_GLOBAL__N__e85719c3_4_k_cu_9136d30c_31866ignoreE - _ZN39_INTERNAL_e85719c3_4_k_cu_9136d30c_31864cuda3std3__45__cpo5beginE)
_ZN39_INTERNAL_e85719c3_4_k_cu_9136d30c_31864cuda3std3__45__cpo5beginE:
	.zero		1
	.type		_ZN39_INTERNAL_e85719c3_4_k_cu_9136d30c_31864cuda3std3__441_GLOBAL__N__e85719c3_4_k_cu_9136d30c_31866ignoreE,@object
	.size		_ZN39_INTERNAL_e85719c3_4_k_cu_9136d30c_31864cuda3std3__441_GLOBAL__N__e85719c3_4_k_cu_9136d30c_31866ignoreE,(_ZN39_INTERNAL_e85719c3_4_k_cu_9136d30c_31864cute7productE - _ZN39_INTERNAL_e85719c3_4_k_cu_9136d30c_31864cuda3std3__441_GLOBAL__N__e85719c3_4_k_cu_9136d30c_31866ignoreE)
_ZN39_INTERNAL_e85719c3_4_k_cu_9136d30c_31864cuda3std3__441_GLOBAL__N__e85719c3_4_k_cu_9136d30c_31866ignoreE:
	.zero		1
	.type		_ZN39_INTERNAL_e85719c3_4_k_cu_9136d30c_31864cute7productE,@object
	.size		_ZN39_INTERNAL_e85719c3_4_k_cu_9136d30c_31864cute7productE,(_ZN39_INTERNAL_e85719c3_4_k_cu_9136d30c_31864cuda3std3__45__cpo3endE - _ZN39_INTERNAL_e85719c3_4_k_cu_9136d30c_31864cute7productE)
_ZN39_INTERNAL_e85719c3_4_k_cu_9136d30c_31864cute7productE:
	.zero		1
	.type		_ZN39_INTERNAL_e85719c3_4_k_cu_9136d30c_31864cuda3std3__45__cpo3endE,@object
	.size		_ZN39_INTERNAL_e85719c3_4_k_cu_9136d30c_31864cuda3std3__45__cpo3endE,(_ZN39_INTERNAL_e85719c3_4_k_cu_9136d30c_31864cuda3std3__419piecewise_constructE - _ZN39_INTERNAL_e85719c3_4_k_cu_9136d30c_31864cuda3std3__45__cpo3endE)
_ZN39_INTERNAL_e85719c3_4_k_cu_9136d30c_31864cuda3std3__45__cpo3endE:
	.zero		1
	.type		_ZN39_INTERNAL_e85719c3_4_k_cu_9136d30c_31864cuda3std3__419piecewise_constructE,@object
	.size		_ZN39_INTERNAL_e85719c3_4_k_cu_9136d30c_31864cuda3std3__419piecewise_constructE,(_ZN39_INTERNAL_e85719c3_4_k_cu_9136d30c_31864cuda3std3__45__cpo4cendE - _ZN39_INTERNAL_e85719c3_4_k_cu_9136d30c_31864cuda3std3__419piecewise_constructE)
_ZN39_INTERNAL_e85719c3_4_k_cu_9136d30c_31864cuda3std3__419piecewise_constructE:
	.zero		1
	.type		_ZN39_INTERNAL_e85719c3_4_k_cu_9136d30c_31864cuda3std3__45__cpo4cendE,@object
	.size		_ZN39_INTERNAL_e85719c3_4_k_cu_9136d30c_31864cuda3std3__45__cpo4cendE,(_ZN39_INTERNAL_e85719c3_4_k_cu_9136d30c_31864cuda3std6ranges3__45__cpo4swapE - _ZN39_INTERNAL_e85719c3_4_k_cu_9136d30c_31864cuda3std3__45__cpo4cendE)
_ZN39_INTERNAL_e85719c3_4_k_cu_9136d30c_31864cuda3std3__45__cpo4cendE:
	.zero		1
	.type		_ZN39_INTERNAL_e85719c3_4_k_cu_9136d30c_31864cuda3std6ranges3__45__cpo4swapE,@object
	.size		_ZN39_INTERNAL_e85719c3_4_k_cu_9136d30c_31864cuda3std6ranges3__45__cpo4swapE,(.L_10 - _ZN39_INTERNAL_e85719c3_4_k_cu_9136d30c_31864cuda3std6ranges3__45__cpo4swapE)
_ZN39_INTERNAL_e85719c3_4_k_cu_9136d30c_31864cuda3std6ranges3__45__cpo4swapE:
	.zero		1
.L_10:


//--------------------- .nv.constant0._ZN7cutlass13device_kernelINS_4conv6kernel13ConvUniversalINS1_16ConvProblemShapeILNS1_8OperatorE2ELi2EEENS1_10collective14CollectiveConvINS1_47MainloopSm100TmaUmmaWarpSpecializedImplicitGemmILS5_2ELi13ELi2ELi1ELi2EN4cute5tupleIJNSA_1CILi2EEENSC_ILi1EEESE_EEEEENSB_IJNSC_ILi128EEENSB_IJSH_EEENSB_IJNSC_ILi64EEEEEEEEENS_10bfloat16_tESM_NSA_8TiledMMAINSA_8MMA_AtomIJNSA_26SM100_MMA_F16BF16_2x1SM_SSISM_SM_fLi128ELi128ELNSA_4UMMA5MajorE1ELSR_1ELNSQ_7ScaleInE0ELSS_0EEEEEENSA_6LayoutINSB_IJSE_SE_SE_EEENSB_IJNSC_ILi0EEESX_SX_EEEEENSB_IJNSA_10UnderscoreES10_S10_EEEEENS7_6detail27Sm100ImplicitGemmTileTraitsINSA_18SM100_TMA_2SM_LOADENSA_14ComposedLayoutINSA_7SwizzleILi3ELi4ELi3EEENSA_18smem_ptr_flag_bitsILi16EEENSV_INSB_IJSJ_NSC_ILi8EEEEEENSB_IJSE_SJ_EEEEEEEvEENS14_INSA_25SM100_TMA_2SM_LOAD_IM2COLES1F_vEEEENS_8epilogue10collective18CollectiveEpilogueINS1K_23Sm100TmaWarpSpecializedILi4ELi2ELi16ELb1ELb0EEEJNSB_IJSJ_SI_SK_EEENSB_IJNSV_ISJ_SE_EENSV_INSB_IJNSC_ILi16EEESD_EEES1D_EEEEESM_NSB_IJlNSB_IJSE_llEEESX_EEESM_S1W_NS1K_6fusion15FusionCallbacksIS1O_NS1X_17LinearCombinationISM_fSM_fLNS_15FloatRoundStyleE2EEES1P_S1U_JEEENSA_5SM1004TMEM4LOAD26SM100_TMEM_LOAD_32dp32b16xENSA_13SM90_TMA_LOADENS16_INS17_ILi1ELi4ELi3EEES1A_NSV_INSB_IJS1B_S1R_EEENSB_IJS1R_SE_EEEEEEENSA_39AutoVectorizingCopyWithAssumedAlignmentILi128EEENSA_14SM90_TMA_STOREES2C_S2E_S2E_EEEvvEEEEvNT_6ParamsE --------------------------
	.section	.nv.constant0._ZN7cutlass13device_kernelINS_4conv6kernel13ConvUniversalINS1_16ConvProblemShapeILNS1_8OperatorE2ELi2EEENS1_10collective14CollectiveConvINS1_47MainloopSm100TmaUmmaWarpSpecializedImplicitGemmILS5_2ELi13ELi2ELi1ELi2EN4cute5tupleIJNSA_1CILi2EEENSC_ILi1EEESE_EEEEENSB_IJNSC_ILi128EEENSB_IJSH_EEENSB_IJNSC_ILi64EEEEEEEEENS_10bfloat16_tESM_NSA_8TiledMMAINSA_8MMA_AtomIJNSA_26SM100_MMA_F16BF16_2x1SM_SSISM_SM_fLi128ELi128ELNSA_4UMMA5MajorE1ELSR_1ELNSQ_7ScaleInE0ELSS_0EEEEEENSA_6LayoutINSB_IJSE_SE_SE_EEENSB_IJNSC_ILi0EEESX_SX_EEEEENSB_IJNSA_10UnderscoreES10_S10_EEEEENS7_6detail27Sm100ImplicitGemmTileTraitsINSA_18SM100_TMA_2SM_LOADENSA_14ComposedLayoutINSA_7SwizzleILi3ELi4ELi3EEENSA_18smem_ptr_flag_bitsILi16EEENSV_INSB_IJSJ_NSC_ILi8EEEEEENSB_IJSE_SJ_EEEEEEEvEENS14_INSA_25SM100_TMA_2SM_LOAD_IM2COLES1F_vEEEENS_8epilogue10collective18CollectiveEpilogueINS1K_23Sm100TmaWarpSpecializedILi4ELi2ELi16ELb1ELb0EEEJNSB_IJSJ_SI_SK_EEENSB_IJNSV_ISJ_SE_EENSV_INSB_IJNSC_ILi16EEESD_EEES1D_EEEEESM_NSB_IJlNSB_IJSE_llEEESX_EEESM_S1W_NS1K_6fusion15FusionCallbacksIS1O_NS1X_17LinearCombinationISM_fSM_fLNS_15FloatRoundStyleE2EEES1P_S1U_JEEENSA_5SM1004TMEM4LOAD26SM100_TMEM_LOAD_32dp32b16xENSA_13SM90_TMA_LOADENS16_INS17_ILi1ELi4ELi3EEES1A_NSV_INSB_IJS1B_S1R_EEENSB_IJS1R_SE_EEEEEEENSA_39AutoVectorizingCopyWithAssumedAlignmentILi128EEENSA_14SM90_TMA_STOREES2C_S2E_S2E_EEEvvEEEEvNT_6ParamsE,"a",@progbits
	.sectionflags	@""
	.align	4
.nv.constant0._ZN7cutlass13device_kernelINS_4conv6kernel13ConvUniversalINS1_16ConvProblemShapeILNS1_8OperatorE2ELi2EEENS1_10collective14CollectiveConvINS1_47MainloopSm100TmaUmmaWarpSpecializedImplicitGemmILS5_2ELi13ELi2ELi1ELi2EN4cute5tupleIJNSA_1CILi2EEENSC_ILi1EEESE_EEEEENSB_IJNSC_ILi128EEENSB_IJSH_EEENSB_IJNSC_ILi64EEEEEEEEENS_10bfloat16_tESM_NSA_8TiledMMAINSA_8MMA_AtomIJNSA_26SM100_MMA_F16BF16_2x1SM_SSISM_SM_fLi128ELi128ELNSA_4UMMA5MajorE1ELSR_1ELNSQ_7ScaleInE0ELSS_0EEEEEENSA_6LayoutINSB_IJSE_SE_SE_EEENSB_IJNSC_ILi0EEESX_SX_EEEEENSB_IJNSA_10UnderscoreES10_S10_EEEEENS7_6detail27Sm100ImplicitGemmTileTraitsINSA_18SM100_TMA_2SM_LOADENSA_14ComposedLayoutINSA_7SwizzleILi3ELi4ELi3EEENSA_18smem_ptr_flag_bitsILi16EEENSV_INSB_IJSJ_NSC_ILi8EEEEEENSB_IJSE_SJ_EEEEEEEvEENS14_INSA_25SM100_TMA_2SM_LOAD_IM2COLES1F_vEEEENS_8epilogue10collective18CollectiveEpilogueINS1K_23Sm100TmaWarpSpecializedILi4ELi2ELi16ELb1ELb0EEEJNSB_IJSJ_SI_SK_EEENSB_IJNSV_ISJ_SE_EENSV_INSB_IJNSC_ILi16EEESD_EEES1D_EEEEESM_NSB_IJlNSB_IJSE_llEEESX_EEESM_S1W_NS1K_6fusion15FusionCallbacksIS1O_NS1X_17LinearCombinationISM_fSM_fLNS_15FloatRoundStyleE2EEES1P_S1U_JEEENSA_5SM1004TMEM4LOAD26SM100_TMEM_LOAD_32dp32b16xENSA_13SM90_TMA_LOADENS16_INS17_ILi1ELi4ELi3EEES1A_NSV_INSB_IJS1B_S1R_EEENSB_IJS1R_SE_EEEEEEENSA_39AutoVectorizingCopyWithAssumedAlignmentILi128EEENSA_14SM90_TMA_STOREES2C_S2E_S2E_EEEvvEEEEvNT_6ParamsE:
	.zero		2944


//--------------------- SYMBOLS --------------------------

	.type		.nv.reservedSmem.offset0,@object
	.size		.nv.reservedSmem.offset0,0x4
	.type		.nv.reservedSmem.cap,@object
	.size		.nv.reservedSmem.cap,0x4
	.type		__assertfail,@function
